//
// Generated by NVIDIA NVVM Compiler
//
// Compiler Build ID: CL-36424714
// Cuda compilation tools, release 13.0, V13.0.88
// Based on NVVM 20.0.0
//

.version 9.0
.target sm_100
.address_size 64

	// .globl	_Z9matrixMulPfS_S_i
// _ZZ9matrixMulPfS_S_iE3s_a has been demoted
// _ZZ9matrixMulPfS_S_iE3s_b has been demoted

.visible .entry _Z9matrixMulPfS_S_i(
	.param .u64 .ptr .align 1 _Z9matrixMulPfS_S_i_param_0,
	.param .u64 .ptr .align 1 _Z9matrixMulPfS_S_i_param_1,
	.param .u64 .ptr .align 1 _Z9matrixMulPfS_S_i_param_2,
	.param .u32 _Z9matrixMulPfS_S_i_param_3
)
{
	.reg .pred 	%p<3>;
	.reg .b32 	%r<51>;
	.reg .b32 	%f<907>;
	.reg .b64 	%rd<31>;
	// demoted variable
	.shared .align 8 .b8 _ZZ9matrixMulPfS_S_iE3s_a[4096];
	// demoted variable
	.shared .align 8 .b8 _ZZ9matrixMulPfS_S_iE3s_b[4096];
	ld.param.u64 	%rd6, [_Z9matrixMulPfS_S_i_param_0];
	ld.param.u64 	%rd8, [_Z9matrixMulPfS_S_i_param_1];
	ld.param.u32 	%r6, [_Z9matrixMulPfS_S_i_param_3];
	cvta.to.global.u64 	%rd1, %rd8;
	mov.u32 	%r7, %ctaid.x;
	mov.u32 	%r8, %ctaid.y;
	mov.u32 	%r1, %tid.x;
	shl.b32 	%r2, %r8, 7;
	shl.b32 	%r3, %r7, 7;
	setp.lt.s32 	%p1, %r6, 1;
	mov.f32 	%f843, 0f00000000;
	mov.f32 	%f844, %f843;
	mov.f32 	%f845, %f843;
	mov.f32 	%f846, %f843;
	mov.f32 	%f847, %f843;
	mov.f32 	%f848, %f843;
	mov.f32 	%f849, %f843;
	mov.f32 	%f850, %f843;
	mov.f32 	%f851, %f843;
	mov.f32 	%f852, %f843;
	mov.f32 	%f853, %f843;
	mov.f32 	%f854, %f843;
	mov.f32 	%f855, %f843;
	mov.f32 	%f856, %f843;
	mov.f32 	%f857, %f843;
	mov.f32 	%f858, %f843;
	mov.f32 	%f859, %f843;
	mov.f32 	%f860, %f843;
	mov.f32 	%f861, %f843;
	mov.f32 	%f862, %f843;
	mov.f32 	%f863, %f843;
	mov.f32 	%f864, %f843;
	mov.f32 	%f865, %f843;
	mov.f32 	%f866, %f843;
	mov.f32 	%f867, %f843;
	mov.f32 	%f868, %f843;
	mov.f32 	%f869, %f843;
	mov.f32 	%f870, %f843;
	mov.f32 	%f871, %f843;
	mov.f32 	%f872, %f843;
	mov.f32 	%f873, %f843;
	mov.f32 	%f874, %f843;
	mov.f32 	%f875, %f843;
	mov.f32 	%f876, %f843;
	mov.f32 	%f877, %f843;
	mov.f32 	%f878, %f843;
	mov.f32 	%f879, %f843;
	mov.f32 	%f880, %f843;
	mov.f32 	%f881, %f843;
	mov.f32 	%f882, %f843;
	mov.f32 	%f883, %f843;
	mov.f32 	%f884, %f843;
	mov.f32 	%f885, %f843;
	mov.f32 	%f886, %f843;
	mov.f32 	%f887, %f843;
	mov.f32 	%f888, %f843;
	mov.f32 	%f889, %f843;
	mov.f32 	%f890, %f843;
	mov.f32 	%f891, %f843;
	mov.f32 	%f892, %f843;
	mov.f32 	%f893, %f843;
	mov.f32 	%f894, %f843;
	mov.f32 	%f895, %f843;
	mov.f32 	%f896, %f843;
	mov.f32 	%f897, %f843;
	mov.f32 	%f898, %f843;
	mov.f32 	%f899, %f843;
	mov.f32 	%f900, %f843;
	mov.f32 	%f901, %f843;
	mov.f32 	%f902, %f843;
	mov.f32 	%f903, %f843;
	mov.f32 	%f904, %f843;
	mov.f32 	%f905, %f843;
	mov.f32 	%f906, %f843;
	@%p1 bra 	$L__BB0_3;
	ld.param.u32 	%r47, [_Z9matrixMulPfS_S_i_param_3];
	and.b32  	%r10, %r1, 31;
	shr.u32 	%r11, %r1, 5;
	mul.lo.s32 	%r12, %r47, %r11;
	add.s32 	%r13, %r2, %r10;
	add.s32 	%r14, %r13, %r12;
	mul.wide.s32 	%rd10, %r14, 4;
	cvta.to.global.u64 	%rd11, %rd6;
	add.s64 	%rd12, %rd10, %rd11;
	add.s64 	%rd2, %rd12, 384;
	add.s32 	%r15, %r10, %r3;
	add.s32 	%r16, %r15, %r12;
	mul.wide.s32 	%rd13, %r16, 4;
	add.s64 	%rd3, %rd1, %rd13;
	mov.b32 	%r50, 0;
	mov.f32 	%f843, 0f00000000;
	mov.b64 	%rd30, 0;
	shl.b32 	%r18, %r1, 2;
	and.b32  	%r19, %r18, 124;
$L__BB0_2:
	ld.param.u32 	%r48, [_Z9matrixMulPfS_S_i_param_3];
	add.s64 	%rd14, %rd3, %rd30;
	add.s64 	%rd15, %rd2, %rd30;
	ld.global.nc.f32 	%f195, [%rd15+-384];
	shl.b32 	%r20, %r1, 4;
	and.b32  	%r21, %r20, 15872;
	or.b32  	%r22, %r21, %r19;
	mov.u32 	%r23, _ZZ9matrixMulPfS_S_iE3s_a;
	add.s32 	%r24, %r23, %r22;
	st.shared.f32 	[%r24], %f195;
	ld.global.nc.f32 	%f196, [%rd15+-256];
	st.shared.f32 	[%r24+128], %f196;
	ld.global.nc.f32 	%f197, [%rd15+-128];
	st.shared.f32 	[%r24+256], %f197;
	ld.global.nc.f32 	%f198, [%rd15];
	st.shared.f32 	[%r24+384], %f198;
	ld.global.nc.f32 	%f199, [%rd14];
	mov.u32 	%r25, _ZZ9matrixMulPfS_S_iE3s_b;
	add.s32 	%r26, %r25, %r22;
	st.shared.f32 	[%r26], %f199;
	ld.global.nc.f32 	%f200, [%rd14+128];
	st.shared.f32 	[%r26+128], %f200;
	ld.global.nc.f32 	%f201, [%rd14+256];
	st.shared.f32 	[%r26+256], %f201;
	ld.global.nc.f32 	%f202, [%rd14+384];
	st.shared.f32 	[%r26+384], %f202;
	bar.sync 	0;
	shr.u32 	%r27, %r1, 1;
	and.b32  	%r28, %r27, 504;
	add.s32 	%r29, %r23, %r28;
	ld.shared.v2.f32 	{%f203, %f204}, [%r29];
	ld.shared.v2.f32 	{%f205, %f206}, [%r29+128];
	ld.shared.v2.f32 	{%f207, %f208}, [%r29+256];
	ld.shared.v2.f32 	{%f209, %f210}, [%r29+384];
	shl.b32 	%r30, %r1, 3;
	and.b32  	%r31, %r30, 120;
	add.s32 	%r32, %r25, %r31;
	ld.shared.v2.f32 	{%f211, %f212}, [%r32];
	ld.shared.v2.f32 	{%f213, %f214}, [%r32+128];
	ld.shared.v2.f32 	{%f215, %f216}, [%r32+256];
	ld.shared.v2.f32 	{%f217, %f218}, [%r32+384];
	fma.rn.f32 	%f219, %f203, %f211, %f906;
	fma.rn.f32 	%f220, %f204, %f211, %f905;
	fma.rn.f32 	%f221, %f205, %f211, %f904;
	fma.rn.f32 	%f222, %f206, %f211, %f903;
	fma.rn.f32 	%f223, %f207, %f211, %f902;
	fma.rn.f32 	%f224, %f208, %f211, %f901;
	fma.rn.f32 	%f225, %f209, %f211, %f900;
	fma.rn.f32 	%f226, %f210, %f211, %f899;
	fma.rn.f32 	%f227, %f203, %f212, %f898;
	fma.rn.f32 	%f228, %f204, %f212, %f897;
	fma.rn.f32 	%f229, %f205, %f212, %f896;
	fma.rn.f32 	%f230, %f206, %f212, %f895;
	fma.rn.f32 	%f231, %f207, %f212, %f894;
	fma.rn.f32 	%f232, %f208, %f212, %f893;
	fma.rn.f32 	%f233, %f209, %f212, %f892;
	fma.rn.f32 	%f234, %f210, %f212, %f891;
	fma.rn.f32 	%f235, %f203, %f213, %f890;
	fma.rn.f32 	%f236, %f204, %f213, %f889;
	fma.rn.f32 	%f237, %f205, %f213, %f888;
	fma.rn.f32 	%f238, %f206, %f213, %f887;
	fma.rn.f32 	%f239, %f207, %f213, %f886;
	fma.rn.f32 	%f240, %f208, %f213, %f885;
	fma.rn.f32 	%f241, %f209, %f213, %f884;
	fma.rn.f32 	%f242, %f210, %f213, %f883;
	fma.rn.f32 	%f243, %f203, %f214, %f882;
	fma.rn.f32 	%f244, %f204, %f214, %f881;
	fma.rn.f32 	%f245, %f205, %f214, %f880;
	fma.rn.f32 	%f246, %f206, %f214, %f879;
	fma.rn.f32 	%f247, %f207, %f214, %f878;
	fma.rn.f32 	%f248, %f208, %f214, %f877;
	fma.rn.f32 	%f249, %f209, %f214, %f876;
	fma.rn.f32 	%f250, %f210, %f214, %f875;
	fma.rn.f32 	%f251, %f203, %f215, %f874;
	fma.rn.f32 	%f252, %f204, %f215, %f873;
	fma.rn.f32 	%f253, %f205, %f215, %f872;
	fma.rn.f32 	%f254, %f206, %f215, %f871;
	fma.rn.f32 	%f255, %f207, %f215, %f870;
	fma.rn.f32 	%f256, %f208, %f215, %f869;
	fma.rn.f32 	%f257, %f209, %f215, %f868;
	fma.rn.f32 	%f258, %f210, %f215, %f867;
	fma.rn.f32 	%f259, %f203, %f216, %f866;
	fma.rn.f32 	%f260, %f204, %f216, %f865;
	fma.rn.f32 	%f261, %f205, %f216, %f864;
	fma.rn.f32 	%f262, %f206, %f216, %f863;
	fma.rn.f32 	%f263, %f207, %f216, %f862;
	fma.rn.f32 	%f264, %f208, %f216, %f861;
	fma.rn.f32 	%f265, %f209, %f216, %f860;
	fma.rn.f32 	%f266, %f210, %f216, %f859;
	fma.rn.f32 	%f267, %f203, %f217, %f858;
	fma.rn.f32 	%f268, %f204, %f217, %f857;
	fma.rn.f32 	%f269, %f205, %f217, %f856;
	fma.rn.f32 	%f270, %f206, %f217, %f855;
	fma.rn.f32 	%f271, %f207, %f217, %f854;
	fma.rn.f32 	%f272, %f208, %f217, %f853;
	fma.rn.f32 	%f273, %f209, %f217, %f852;
	fma.rn.f32 	%f274, %f210, %f217, %f851;
	fma.rn.f32 	%f275, %f203, %f218, %f850;
	fma.rn.f32 	%f276, %f204, %f218, %f849;
	fma.rn.f32 	%f277, %f205, %f218, %f848;
	fma.rn.f32 	%f278, %f206, %f218, %f847;
	fma.rn.f32 	%f279, %f207, %f218, %f846;
	fma.rn.f32 	%f280, %f208, %f218, %f845;
	fma.rn.f32 	%f281, %f209, %f218, %f844;
	fma.rn.f32 	%f282, %f210, %f218, %f843;
	ld.shared.v2.f32 	{%f283, %f284}, [%r29+512];
	ld.shared.v2.f32 	{%f285, %f286}, [%r29+640];
	ld.shared.v2.f32 	{%f287, %f288}, [%r29+768];
	ld.shared.v2.f32 	{%f289, %f290}, [%r29+896];
	ld.shared.v2.f32 	{%f291, %f292}, [%r32+512];
	ld.shared.v2.f32 	{%f293, %f294}, [%r32+640];
	ld.shared.v2.f32 	{%f295, %f296}, [%r32+768];
	ld.shared.v2.f32 	{%f297, %f298}, [%r32+896];
	fma.rn.f32 	%f299, %f283, %f291, %f219;
	fma.rn.f32 	%f300, %f284, %f291, %f220;
	fma.rn.f32 	%f301, %f285, %f291, %f221;
	fma.rn.f32 	%f302, %f286, %f291, %f222;
	fma.rn.f32 	%f303, %f287, %f291, %f223;
	fma.rn.f32 	%f304, %f288, %f291, %f224;
	fma.rn.f32 	%f305, %f289, %f291, %f225;
	fma.rn.f32 	%f306, %f290, %f291, %f226;
	fma.rn.f32 	%f307, %f283, %f292, %f227;
	fma.rn.f32 	%f308, %f284, %f292, %f228;
	fma.rn.f32 	%f309, %f285, %f292, %f229;
	fma.rn.f32 	%f310, %f286, %f292, %f230;
	fma.rn.f32 	%f311, %f287, %f292, %f231;
	fma.rn.f32 	%f312, %f288, %f292, %f232;
	fma.rn.f32 	%f313, %f289, %f292, %f233;
	fma.rn.f32 	%f314, %f290, %f292, %f234;
	fma.rn.f32 	%f315, %f283, %f293, %f235;
	fma.rn.f32 	%f316, %f284, %f293, %f236;
	fma.rn.f32 	%f317, %f285, %f293, %f237;
	fma.rn.f32 	%f318, %f286, %f293, %f238;
	fma.rn.f32 	%f319, %f287, %f293, %f239;
	fma.rn.f32 	%f320, %f288, %f293, %f240;
	fma.rn.f32 	%f321, %f289, %f293, %f241;
	fma.rn.f32 	%f322, %f290, %f293, %f242;
	fma.rn.f32 	%f323, %f283, %f294, %f243;
	fma.rn.f32 	%f324, %f284, %f294, %f244;
	fma.rn.f32 	%f325, %f285, %f294, %f245;
	fma.rn.f32 	%f326, %f286, %f294, %f246;
	fma.rn.f32 	%f327, %f287, %f294, %f247;
	fma.rn.f32 	%f328, %f288, %f294, %f248;
	fma.rn.f32 	%f329, %f289, %f294, %f249;
	fma.rn.f32 	%f330, %f290, %f294, %f250;
	fma.rn.f32 	%f331, %f283, %f295, %f251;
	fma.rn.f32 	%f332, %f284, %f295, %f252;
	fma.rn.f32 	%f333, %f285, %f295, %f253;
	fma.rn.f32 	%f334, %f286, %f295, %f254;
	fma.rn.f32 	%f335, %f287, %f295, %f255;
	fma.rn.f32 	%f336, %f288, %f295, %f256;
	fma.rn.f32 	%f337, %f289, %f295, %f257;
	fma.rn.f32 	%f338, %f290, %f295, %f258;
	fma.rn.f32 	%f339, %f283, %f296, %f259;
	fma.rn.f32 	%f340, %f284, %f296, %f260;
	fma.rn.f32 	%f341, %f285, %f296, %f261;
	fma.rn.f32 	%f342, %f286, %f296, %f262;
	fma.rn.f32 	%f343, %f287, %f296, %f263;
	fma.rn.f32 	%f344, %f288, %f296, %f264;
	fma.rn.f32 	%f345, %f289, %f296, %f265;
	fma.rn.f32 	%f346, %f290, %f296, %f266;
	fma.rn.f32 	%f347, %f283, %f297, %f267;
	fma.rn.f32 	%f348, %f284, %f297, %f268;
	fma.rn.f32 	%f349, %f285, %f297, %f269;
	fma.rn.f32 	%f350, %f286, %f297, %f270;
	fma.rn.f32 	%f351, %f287, %f297, %f271;
	fma.rn.f32 	%f352, %f288, %f297, %f272;
	fma.rn.f32 	%f353, %f289, %f297, %f273;
	fma.rn.f32 	%f354, %f290, %f297, %f274;
	fma.rn.f32 	%f355, %f283, %f298, %f275;
	fma.rn.f32 	%f356, %f284, %f298, %f276;
	fma.rn.f32 	%f357, %f285, %f298, %f277;
	fma.rn.f32 	%f358, %f286, %f298, %f278;
	fma.rn.f32 	%f359, %f287, %f298, %f279;
	fma.rn.f32 	%f360, %f288, %f298, %f280;
	fma.rn.f32 	%f361, %f289, %f298, %f281;
	fma.rn.f32 	%f362, %f290, %f298, %f282;
	ld.shared.v2.f32 	{%f363, %f364}, [%r29+1024];
	ld.shared.v2.f32 	{%f365, %f366}, [%r29+1152];
	ld.shared.v2.f32 	{%f367, %f368}, [%r29+1280];
	ld.shared.v2.f32 	{%f369, %f370}, [%r29+1408];
	ld.shared.v2.f32 	{%f371, %f372}, [%r32+1024];
	ld.shared.v2.f32 	{%f373, %f374}, [%r32+1152];
	ld.shared.v2.f32 	{%f375, %f376}, [%r32+1280];
	ld.shared.v2.f32 	{%f377, %f378}, [%r32+1408];
	fma.rn.f32 	%f379, %f363, %f371, %f299;
	fma.rn.f32 	%f380, %f364, %f371, %f300;
	fma.rn.f32 	%f381, %f365, %f371, %f301;
	fma.rn.f32 	%f382, %f366, %f371, %f302;
	fma.rn.f32 	%f383, %f367, %f371, %f303;
	fma.rn.f32 	%f384, %f368, %f371, %f304;
	fma.rn.f32 	%f385, %f369, %f371, %f305;
	fma.rn.f32 	%f386, %f370, %f371, %f306;
	fma.rn.f32 	%f387, %f363, %f372, %f307;
	fma.rn.f32 	%f388, %f364, %f372, %f308;
	fma.rn.f32 	%f389, %f365, %f372, %f309;
	fma.rn.f32 	%f390, %f366, %f372, %f310;
	fma.rn.f32 	%f391, %f367, %f372, %f311;
	fma.rn.f32 	%f392, %f368, %f372, %f312;
	fma.rn.f32 	%f393, %f369, %f372, %f313;
	fma.rn.f32 	%f394, %f370, %f372, %f314;
	fma.rn.f32 	%f395, %f363, %f373, %f315;
	fma.rn.f32 	%f396, %f364, %f373, %f316;
	fma.rn.f32 	%f397, %f365, %f373, %f317;
	fma.rn.f32 	%f398, %f366, %f373, %f318;
	fma.rn.f32 	%f399, %f367, %f373, %f319;
	fma.rn.f32 	%f400, %f368, %f373, %f320;
	fma.rn.f32 	%f401, %f369, %f373, %f321;
	fma.rn.f32 	%f402, %f370, %f373, %f322;
	fma.rn.f32 	%f403, %f363, %f374, %f323;
	fma.rn.f32 	%f404, %f364, %f374, %f324;
	fma.rn.f32 	%f405, %f365, %f374, %f325;
	fma.rn.f32 	%f406, %f366, %f374, %f326;
	fma.rn.f32 	%f407, %f367, %f374, %f327;
	fma.rn.f32 	%f408, %f368, %f374, %f328;
	fma.rn.f32 	%f409, %f369, %f374, %f329;
	fma.rn.f32 	%f410, %f370, %f374, %f330;
	fma.rn.f32 	%f411, %f363, %f375, %f331;
	fma.rn.f32 	%f412, %f364, %f375, %f332;
	fma.rn.f32 	%f413, %f365, %f375, %f333;
	fma.rn.f32 	%f414, %f366, %f375, %f334;
	fma.rn.f32 	%f415, %f367, %f375, %f335;
	fma.rn.f32 	%f416, %f368, %f375, %f336;
	fma.rn.f32 	%f417, %f369, %f375, %f337;
	fma.rn.f32 	%f418, %f370, %f375, %f338;
	fma.rn.f32 	%f419, %f363, %f376, %f339;
	fma.rn.f32 	%f420, %f364, %f376, %f340;
	fma.rn.f32 	%f421, %f365, %f376, %f341;
	fma.rn.f32 	%f422, %f366, %f376, %f342;
	fma.rn.f32 	%f423, %f367, %f376, %f343;
	fma.rn.f32 	%f424, %f368, %f376, %f344;
	fma.rn.f32 	%f425, %f369, %f376, %f345;
	fma.rn.f32 	%f426, %f370, %f376, %f346;
	fma.rn.f32 	%f427, %f363, %f377, %f347;
	fma.rn.f32 	%f428, %f364, %f377, %f348;
	fma.rn.f32 	%f429, %f365, %f377, %f349;
	fma.rn.f32 	%f430, %f366, %f377, %f350;
	fma.rn.f32 	%f431, %f367, %f377, %f351;
	fma.rn.f32 	%f432, %f368, %f377, %f352;
	fma.rn.f32 	%f433, %f369, %f377, %f353;
	fma.rn.f32 	%f434, %f370, %f377, %f354;
	fma.rn.f32 	%f435, %f363, %f378, %f355;
	fma.rn.f32 	%f436, %f364, %f378, %f356;
	fma.rn.f32 	%f437, %f365, %f378, %f357;
	fma.rn.f32 	%f438, %f366, %f378, %f358;
	fma.rn.f32 	%f439, %f367, %f378, %f359;
	fma.rn.f32 	%f440, %f368, %f378, %f360;
	fma.rn.f32 	%f441, %f369, %f378, %f361;
	fma.rn.f32 	%f442, %f370, %f378, %f362;
	ld.shared.v2.f32 	{%f443, %f444}, [%r29+1536];
	ld.shared.v2.f32 	{%f445, %f446}, [%r29+1664];
	ld.shared.v2.f32 	{%f447, %f448}, [%r29+1792];
	ld.shared.v2.f32 	{%f449, %f450}, [%r29+1920];
	ld.shared.v2.f32 	{%f451, %f452}, [%r32+1536];
	ld.shared.v2.f32 	{%f453, %f454}, [%r32+1664];
	ld.shared.v2.f32 	{%f455, %f456}, [%r32+1792];
	ld.shared.v2.f32 	{%f457, %f458}, [%r32+1920];
	fma.rn.f32 	%f459, %f443, %f451, %f379;
	fma.rn.f32 	%f460, %f444, %f451, %f380;
	fma.rn.f32 	%f461, %f445, %f451, %f381;
	fma.rn.f32 	%f462, %f446, %f451, %f382;
	fma.rn.f32 	%f463, %f447, %f451, %f383;
	fma.rn.f32 	%f464, %f448, %f451, %f384;
	fma.rn.f32 	%f465, %f449, %f451, %f385;
	fma.rn.f32 	%f466, %f450, %f451, %f386;
	fma.rn.f32 	%f467, %f443, %f452, %f387;
	fma.rn.f32 	%f468, %f444, %f452, %f388;
	fma.rn.f32 	%f469, %f445, %f452, %f389;
	fma.rn.f32 	%f470, %f446, %f452, %f390;
	fma.rn.f32 	%f471, %f447, %f452, %f391;
	fma.rn.f32 	%f472, %f448, %f452, %f392;
	fma.rn.f32 	%f473, %f449, %f452, %f393;
	fma.rn.f32 	%f474, %f450, %f452, %f394;
	fma.rn.f32 	%f475, %f443, %f453, %f395;
	fma.rn.f32 	%f476, %f444, %f453, %f396;
	fma.rn.f32 	%f477, %f445, %f453, %f397;
	fma.rn.f32 	%f478, %f446, %f453, %f398;
	fma.rn.f32 	%f479, %f447, %f453, %f399;
	fma.rn.f32 	%f480, %f448, %f453, %f400;
	fma.rn.f32 	%f481, %f449, %f453, %f401;
	fma.rn.f32 	%f482, %f450, %f453, %f402;
	fma.rn.f32 	%f483, %f443, %f454, %f403;
	fma.rn.f32 	%f484, %f444, %f454, %f404;
	fma.rn.f32 	%f485, %f445, %f454, %f405;
	fma.rn.f32 	%f486, %f446, %f454, %f406;
	fma.rn.f32 	%f487, %f447, %f454, %f407;
	fma.rn.f32 	%f488, %f448, %f454, %f408;
	fma.rn.f32 	%f489, %f449, %f454, %f409;
	fma.rn.f32 	%f490, %f450, %f454, %f410;
	fma.rn.f32 	%f491, %f443, %f455, %f411;
	fma.rn.f32 	%f492, %f444, %f455, %f412;
	fma.rn.f32 	%f493, %f445, %f455, %f413;
	fma.rn.f32 	%f494, %f446, %f455, %f414;
	fma.rn.f32 	%f495, %f447, %f455, %f415;
	fma.rn.f32 	%f496, %f448, %f455, %f416;
	fma.rn.f32 	%f497, %f449, %f455, %f417;
	fma.rn.f32 	%f498, %f450, %f455, %f418;
	fma.rn.f32 	%f499, %f443, %f456, %f419;
	fma.rn.f32 	%f500, %f444, %f456, %f420;
	fma.rn.f32 	%f501, %f445, %f456, %f421;
	fma.rn.f32 	%f502, %f446, %f456, %f422;
	fma.rn.f32 	%f503, %f447, %f456, %f423;
	fma.rn.f32 	%f504, %f448, %f456, %f424;
	fma.rn.f32 	%f505, %f449, %f456, %f425;
	fma.rn.f32 	%f506, %f450, %f456, %f426;
	fma.rn.f32 	%f507, %f443, %f457, %f427;
	fma.rn.f32 	%f508, %f444, %f457, %f428;
	fma.rn.f32 	%f509, %f445, %f457, %f429;
	fma.rn.f32 	%f510, %f446, %f457, %f430;
	fma.rn.f32 	%f511, %f447, %f457, %f431;
	fma.rn.f32 	%f512, %f448, %f457, %f432;
	fma.rn.f32 	%f513, %f449, %f457, %f433;
	fma.rn.f32 	%f514, %f450, %f457, %f434;
	fma.rn.f32 	%f515, %f443, %f458, %f435;
	fma.rn.f32 	%f516, %f444, %f458, %f436;
	fma.rn.f32 	%f517, %f445, %f458, %f437;
	fma.rn.f32 	%f518, %f446, %f458, %f438;
	fma.rn.f32 	%f519, %f447, %f458, %f439;
	fma.rn.f32 	%f520, %f448, %f458, %f440;
	fma.rn.f32 	%f521, %f449, %f458, %f441;
	fma.rn.f32 	%f522, %f450, %f458, %f442;
	ld.shared.v2.f32 	{%f523, %f524}, [%r29+2048];
	ld.shared.v2.f32 	{%f525, %f526}, [%r29+2176];
	ld.shared.v2.f32 	{%f527, %f528}, [%r29+2304];
	ld.shared.v2.f32 	{%f529, %f530}, [%r29+2432];
	ld.shared.v2.f32 	{%f531, %f532}, [%r32+2048];
	ld.shared.v2.f32 	{%f533, %f534}, [%r32+2176];
	ld.shared.v2.f32 	{%f535, %f536}, [%r32+2304];
	ld.shared.v2.f32 	{%f537, %f538}, [%r32+2432];
	fma.rn.f32 	%f539, %f523, %f531, %f459;
	fma.rn.f32 	%f540, %f524, %f531, %f460;
	fma.rn.f32 	%f541, %f525, %f531, %f461;
	fma.rn.f32 	%f542, %f526, %f531, %f462;
	fma.rn.f32 	%f543, %f527, %f531, %f463;
	fma.rn.f32 	%f544, %f528, %f531, %f464;
	fma.rn.f32 	%f545, %f529, %f531, %f465;
	fma.rn.f32 	%f546, %f530, %f531, %f466;
	fma.rn.f32 	%f547, %f523, %f532, %f467;
	fma.rn.f32 	%f548, %f524, %f532, %f468;
	fma.rn.f32 	%f549, %f525, %f532, %f469;
	fma.rn.f32 	%f550, %f526, %f532, %f470;
	fma.rn.f32 	%f551, %f527, %f532, %f471;
	fma.rn.f32 	%f552, %f528, %f532, %f472;
	fma.rn.f32 	%f553, %f529, %f532, %f473;
	fma.rn.f32 	%f554, %f530, %f532, %f474;
	fma.rn.f32 	%f555, %f523, %f533, %f475;
	fma.rn.f32 	%f556, %f524, %f533, %f476;
	fma.rn.f32 	%f557, %f525, %f533, %f477;
	fma.rn.f32 	%f558, %f526, %f533, %f478;
	fma.rn.f32 	%f559, %f527, %f533, %f479;
	fma.rn.f32 	%f560, %f528, %f533, %f480;
	fma.rn.f32 	%f561, %f529, %f533, %f481;
	fma.rn.f32 	%f562, %f530, %f533, %f482;
	fma.rn.f32 	%f563, %f523, %f534, %f483;
	fma.rn.f32 	%f564, %f524, %f534, %f484;
	fma.rn.f32 	%f565, %f525, %f534, %f485;
	fma.rn.f32 	%f566, %f526, %f534, %f486;
	fma.rn.f32 	%f567, %f527, %f534, %f487;
	fma.rn.f32 	%f568, %f528, %f534, %f488;
	fma.rn.f32 	%f569, %f529, %f534, %f489;
	fma.rn.f32 	%f570, %f530, %f534, %f490;
	fma.rn.f32 	%f571, %f523, %f535, %f491;
	fma.rn.f32 	%f572, %f524, %f535, %f492;
	fma.rn.f32 	%f573, %f525, %f535, %f493;
	fma.rn.f32 	%f574, %f526, %f535, %f494;
	fma.rn.f32 	%f575, %f527, %f535, %f495;
	fma.rn.f32 	%f576, %f528, %f535, %f496;
	fma.rn.f32 	%f577, %f529, %f535, %f497;
	fma.rn.f32 	%f578, %f530, %f535, %f498;
	fma.rn.f32 	%f579, %f523, %f536, %f499;
	fma.rn.f32 	%f580, %f524, %f536, %f500;
	fma.rn.f32 	%f581, %f525, %f536, %f501;
	fma.rn.f32 	%f582, %f526, %f536, %f502;
	fma.rn.f32 	%f583, %f527, %f536, %f503;
	fma.rn.f32 	%f584, %f528, %f536, %f504;
	fma.rn.f32 	%f585, %f529, %f536, %f505;
	fma.rn.f32 	%f586, %f530, %f536, %f506;
	fma.rn.f32 	%f587, %f523, %f537, %f507;
	fma.rn.f32 	%f588, %f524, %f537, %f508;
	fma.rn.f32 	%f589, %f525, %f537, %f509;
	fma.rn.f32 	%f590, %f526, %f537, %f510;
	fma.rn.f32 	%f591, %f527, %f537, %f511;
	fma.rn.f32 	%f592, %f528, %f537, %f512;
	fma.rn.f32 	%f593, %f529, %f537, %f513;
	fma.rn.f32 	%f594, %f530, %f537, %f514;
	fma.rn.f32 	%f595, %f523, %f538, %f515;
	fma.rn.f32 	%f596, %f524, %f538, %f516;
	fma.rn.f32 	%f597, %f525, %f538, %f517;
	fma.rn.f32 	%f598, %f526, %f538, %f518;
	fma.rn.f32 	%f599, %f527, %f538, %f519;
	fma.rn.f32 	%f600, %f528, %f538, %f520;
	fma.rn.f32 	%f601, %f529, %f538, %f521;
	fma.rn.f32 	%f602, %f530, %f538, %f522;
	ld.shared.v2.f32 	{%f603, %f604}, [%r29+2560];
	ld.shared.v2.f32 	{%f605, %f606}, [%r29+2688];
	ld.shared.v2.f32 	{%f607, %f608}, [%r29+2816];
	ld.shared.v2.f32 	{%f609, %f610}, [%r29+2944];
	ld.shared.v2.f32 	{%f611, %f612}, [%r32+2560];
	ld.shared.v2.f32 	{%f613, %f614}, [%r32+2688];
	ld.shared.v2.f32 	{%f615, %f616}, [%r32+2816];
	ld.shared.v2.f32 	{%f617, %f618}, [%r32+2944];
	fma.rn.f32 	%f619, %f603, %f611, %f539;
	fma.rn.f32 	%f620, %f604, %f611, %f540;
	fma.rn.f32 	%f621, %f605, %f611, %f541;
	fma.rn.f32 	%f622, %f606, %f611, %f542;
	fma.rn.f32 	%f623, %f607, %f611, %f543;
	fma.rn.f32 	%f624, %f608, %f611, %f544;
	fma.rn.f32 	%f625, %f609, %f611, %f545;
	fma.rn.f32 	%f626, %f610, %f611, %f546;
	fma.rn.f32 	%f627, %f603, %f612, %f547;
	fma.rn.f32 	%f628, %f604, %f612, %f548;
	fma.rn.f32 	%f629, %f605, %f612, %f549;
	fma.rn.f32 	%f630, %f606, %f612, %f550;
	fma.rn.f32 	%f631, %f607, %f612, %f551;
	fma.rn.f32 	%f632, %f608, %f612, %f552;
	fma.rn.f32 	%f633, %f609, %f612, %f553;
	fma.rn.f32 	%f634, %f610, %f612, %f554;
	fma.rn.f32 	%f635, %f603, %f613, %f555;
	fma.rn.f32 	%f636, %f604, %f613, %f556;
	fma.rn.f32 	%f637, %f605, %f613, %f557;
	fma.rn.f32 	%f638, %f606, %f613, %f558;
	fma.rn.f32 	%f639, %f607, %f613, %f559;
	fma.rn.f32 	%f640, %f608, %f613, %f560;
	fma.rn.f32 	%f641, %f609, %f613, %f561;
	fma.rn.f32 	%f642, %f610, %f613, %f562;
	fma.rn.f32 	%f643, %f603, %f614, %f563;
	fma.rn.f32 	%f644, %f604, %f614, %f564;
	fma.rn.f32 	%f645, %f605, %f614, %f565;
	fma.rn.f32 	%f646, %f606, %f614, %f566;
	fma.rn.f32 	%f647, %f607, %f614, %f567;
	fma.rn.f32 	%f648, %f608, %f614, %f568;
	fma.rn.f32 	%f649, %f609, %f614, %f569;
	fma.rn.f32 	%f650, %f610, %f614, %f570;
	fma.rn.f32 	%f651, %f603, %f615, %f571;
	fma.rn.f32 	%f652, %f604, %f615, %f572;
	fma.rn.f32 	%f653, %f605, %f615, %f573;
	fma.rn.f32 	%f654, %f606, %f615, %f574;
	fma.rn.f32 	%f655, %f607, %f615, %f575;
	fma.rn.f32 	%f656, %f608, %f615, %f576;
	fma.rn.f32 	%f657, %f609, %f615, %f577;
	fma.rn.f32 	%f658, %f610, %f615, %f578;
	fma.rn.f32 	%f659, %f603, %f616, %f579;
	fma.rn.f32 	%f660, %f604, %f616, %f580;
	fma.rn.f32 	%f661, %f605, %f616, %f581;
	fma.rn.f32 	%f662, %f606, %f616, %f582;
	fma.rn.f32 	%f663, %f607, %f616, %f583;
	fma.rn.f32 	%f664, %f608, %f616, %f584;
	fma.rn.f32 	%f665, %f609, %f616, %f585;
	fma.rn.f32 	%f666, %f610, %f616, %f586;
	fma.rn.f32 	%f667, %f603, %f617, %f587;
	fma.rn.f32 	%f668, %f604, %f617, %f588;
	fma.rn.f32 	%f669, %f605, %f617, %f589;
	fma.rn.f32 	%f670, %f606, %f617, %f590;
	fma.rn.f32 	%f671, %f607, %f617, %f591;
	fma.rn.f32 	%f672, %f608, %f617, %f592;
	fma.rn.f32 	%f673, %f609, %f617, %f593;
	fma.rn.f32 	%f674, %f610, %f617, %f594;
	fma.rn.f32 	%f675, %f603, %f618, %f595;
	fma.rn.f32 	%f676, %f604, %f618, %f596;
	fma.rn.f32 	%f677, %f605, %f618, %f597;
	fma.rn.f32 	%f678, %f606, %f618, %f598;
	fma.rn.f32 	%f679, %f607, %f618, %f599;
	fma.rn.f32 	%f680, %f608, %f618, %f600;
	fma.rn.f32 	%f681, %f609, %f618, %f601;
	fma.rn.f32 	%f682, %f610, %f618, %f602;
	ld.shared.v2.f32 	{%f683, %f684}, [%r29+3072];
	ld.shared.v2.f32 	{%f685, %f686}, [%r29+3200];
	ld.shared.v2.f32 	{%f687, %f688}, [%r29+3328];
	ld.shared.v2.f32 	{%f689, %f690}, [%r29+3456];
	ld.shared.v2.f32 	{%f691, %f692}, [%r32+3072];
	ld.shared.v2.f32 	{%f693, %f694}, [%r32+3200];
	ld.shared.v2.f32 	{%f695, %f696}, [%r32+3328];
	ld.shared.v2.f32 	{%f697, %f698}, [%r32+3456];
	fma.rn.f32 	%f699, %f683, %f691, %f619;
	fma.rn.f32 	%f700, %f684, %f691, %f620;
	fma.rn.f32 	%f701, %f685, %f691, %f621;
	fma.rn.f32 	%f702, %f686, %f691, %f622;
	fma.rn.f32 	%f703, %f687, %f691, %f623;
	fma.rn.f32 	%f704, %f688, %f691, %f624;
	fma.rn.f32 	%f705, %f689, %f691, %f625;
	fma.rn.f32 	%f706, %f690, %f691, %f626;
	fma.rn.f32 	%f707, %f683, %f692, %f627;
	fma.rn.f32 	%f708, %f684, %f692, %f628;
	fma.rn.f32 	%f709, %f685, %f692, %f629;
	fma.rn.f32 	%f710, %f686, %f692, %f630;
	fma.rn.f32 	%f711, %f687, %f692, %f631;
	fma.rn.f32 	%f712, %f688, %f692, %f632;
	fma.rn.f32 	%f713, %f689, %f692, %f633;
	fma.rn.f32 	%f714, %f690, %f692, %f634;
	fma.rn.f32 	%f715, %f683, %f693, %f635;
	fma.rn.f32 	%f716, %f684, %f693, %f636;
	fma.rn.f32 	%f717, %f685, %f693, %f637;
	fma.rn.f32 	%f718, %f686, %f693, %f638;
	fma.rn.f32 	%f719, %f687, %f693, %f639;
	fma.rn.f32 	%f720, %f688, %f693, %f640;
	fma.rn.f32 	%f721, %f689, %f693, %f641;
	fma.rn.f32 	%f722, %f690, %f693, %f642;
	fma.rn.f32 	%f723, %f683, %f694, %f643;
	fma.rn.f32 	%f724, %f684, %f694, %f644;
	fma.rn.f32 	%f725, %f685, %f694, %f645;
	fma.rn.f32 	%f726, %f686, %f694, %f646;
	fma.rn.f32 	%f727, %f687, %f694, %f647;
	fma.rn.f32 	%f728, %f688, %f694, %f648;
	fma.rn.f32 	%f729, %f689, %f694, %f649;
	fma.rn.f32 	%f730, %f690, %f694, %f650;
	fma.rn.f32 	%f731, %f683, %f695, %f651;
	fma.rn.f32 	%f732, %f684, %f695, %f652;
	fma.rn.f32 	%f733, %f685, %f695, %f653;
	fma.rn.f32 	%f734, %f686, %f695, %f654;
	fma.rn.f32 	%f735, %f687, %f695, %f655;
	fma.rn.f32 	%f736, %f688, %f695, %f656;
	fma.rn.f32 	%f737, %f689, %f695, %f657;
	fma.rn.f32 	%f738, %f690, %f695, %f658;
	fma.rn.f32 	%f739, %f683, %f696, %f659;
	fma.rn.f32 	%f740, %f684, %f696, %f660;
	fma.rn.f32 	%f741, %f685, %f696, %f661;
	fma.rn.f32 	%f742, %f686, %f696, %f662;
	fma.rn.f32 	%f743, %f687, %f696, %f663;
	fma.rn.f32 	%f744, %f688, %f696, %f664;
	fma.rn.f32 	%f745, %f689, %f696, %f665;
	fma.rn.f32 	%f746, %f690, %f696, %f666;
	fma.rn.f32 	%f747, %f683, %f697, %f667;
	fma.rn.f32 	%f748, %f684, %f697, %f668;
	fma.rn.f32 	%f749, %f685, %f697, %f669;
	fma.rn.f32 	%f750, %f686, %f697, %f670;
	fma.rn.f32 	%f751, %f687, %f697, %f671;
	fma.rn.f32 	%f752, %f688, %f697, %f672;
	fma.rn.f32 	%f753, %f689, %f697, %f673;
	fma.rn.f32 	%f754, %f690, %f697, %f674;
	fma.rn.f32 	%f755, %f683, %f698, %f675;
	fma.rn.f32 	%f756, %f684, %f698, %f676;
	fma.rn.f32 	%f757, %f685, %f698, %f677;
	fma.rn.f32 	%f758, %f686, %f698, %f678;
	fma.rn.f32 	%f759, %f687, %f698, %f679;
	fma.rn.f32 	%f760, %f688, %f698, %f680;
	fma.rn.f32 	%f761, %f689, %f698, %f681;
	fma.rn.f32 	%f762, %f690, %f698, %f682;
	ld.shared.v2.f32 	{%f763, %f764}, [%r29+3584];
	ld.shared.v2.f32 	{%f765, %f766}, [%r29+3712];
	ld.shared.v2.f32 	{%f767, %f768}, [%r29+3840];
	ld.shared.v2.f32 	{%f769, %f770}, [%r29+3968];
	ld.shared.v2.f32 	{%f771, %f772}, [%r32+3584];
	ld.shared.v2.f32 	{%f773, %f774}, [%r32+3712];
	ld.shared.v2.f32 	{%f775, %f776}, [%r32+3840];
	ld.shared.v2.f32 	{%f777, %f778}, [%r32+3968];
	fma.rn.f32 	%f906, %f763, %f771, %f699;
	fma.rn.f32 	%f905, %f764, %f771, %f700;
	fma.rn.f32 	%f904, %f765, %f771, %f701;
	fma.rn.f32 	%f903, %f766, %f771, %f702;
	fma.rn.f32 	%f902, %f767, %f771, %f703;
	fma.rn.f32 	%f901, %f768, %f771, %f704;
	fma.rn.f32 	%f900, %f769, %f771, %f705;
	fma.rn.f32 	%f899, %f770, %f771, %f706;
	fma.rn.f32 	%f898, %f763, %f772, %f707;
	fma.rn.f32 	%f897, %f764, %f772, %f708;
	fma.rn.f32 	%f896, %f765, %f772, %f709;
	fma.rn.f32 	%f895, %f766, %f772, %f710;
	fma.rn.f32 	%f894, %f767, %f772, %f711;
	fma.rn.f32 	%f893, %f768, %f772, %f712;
	fma.rn.f32 	%f892, %f769, %f772, %f713;
	fma.rn.f32 	%f891, %f770, %f772, %f714;
	fma.rn.f32 	%f890, %f763, %f773, %f715;
	fma.rn.f32 	%f889, %f764, %f773, %f716;
	fma.rn.f32 	%f888, %f765, %f773, %f717;
	fma.rn.f32 	%f887, %f766, %f773, %f718;
	fma.rn.f32 	%f886, %f767, %f773, %f719;
	fma.rn.f32 	%f885, %f768, %f773, %f720;
	fma.rn.f32 	%f884, %f769, %f773, %f721;
	fma.rn.f32 	%f883, %f770, %f773, %f722;
	fma.rn.f32 	%f882, %f763, %f774, %f723;
	fma.rn.f32 	%f881, %f764, %f774, %f724;
	fma.rn.f32 	%f880, %f765, %f774, %f725;
	fma.rn.f32 	%f879, %f766, %f774, %f726;
	fma.rn.f32 	%f878, %f767, %f774, %f727;
	fma.rn.f32 	%f877, %f768, %f774, %f728;
	fma.rn.f32 	%f876, %f769, %f774, %f729;
	fma.rn.f32 	%f875, %f770, %f774, %f730;
	fma.rn.f32 	%f874, %f763, %f775, %f731;
	fma.rn.f32 	%f873, %f764, %f775, %f732;
	fma.rn.f32 	%f872, %f765, %f775, %f733;
	fma.rn.f32 	%f871, %f766, %f775, %f734;
	fma.rn.f32 	%f870, %f767, %f775, %f735;
	fma.rn.f32 	%f869, %f768, %f775, %f736;
	fma.rn.f32 	%f868, %f769, %f775, %f737;
	fma.rn.f32 	%f867, %f770, %f775, %f738;
	fma.rn.f32 	%f866, %f763, %f776, %f739;
	fma.rn.f32 	%f865, %f764, %f776, %f740;
	fma.rn.f32 	%f864, %f765, %f776, %f741;
	fma.rn.f32 	%f863, %f766, %f776, %f742;
	fma.rn.f32 	%f862, %f767, %f776, %f743;
	fma.rn.f32 	%f861, %f768, %f776, %f744;
	fma.rn.f32 	%f860, %f769, %f776, %f745;
	fma.rn.f32 	%f859, %f770, %f776, %f746;
	fma.rn.f32 	%f858, %f763, %f777, %f747;
	fma.rn.f32 	%f857, %f764, %f777, %f748;
	fma.rn.f32 	%f856, %f765, %f777, %f749;
	fma.rn.f32 	%f855, %f766, %f777, %f750;
	fma.rn.f32 	%f854, %f767, %f777, %f751;
	fma.rn.f32 	%f853, %f768, %f777, %f752;
	fma.rn.f32 	%f852, %f769, %f777, %f753;
	fma.rn.f32 	%f851, %f770, %f777, %f754;
	fma.rn.f32 	%f850, %f763, %f778, %f755;
	fma.rn.f32 	%f849, %f764, %f778, %f756;
	fma.rn.f32 	%f848, %f765, %f778, %f757;
	fma.rn.f32 	%f847, %f766, %f778, %f758;
	fma.rn.f32 	%f846, %f767, %f778, %f759;
	fma.rn.f32 	%f845, %f768, %f778, %f760;
	fma.rn.f32 	%f844, %f769, %f778, %f761;
	fma.rn.f32 	%f843, %f770, %f778, %f762;
	bar.sync 	0;
	add.s32 	%r50, %r50, 8;
	shl.b32 	%r33, %r48, 3;
	mul.wide.u32 	%rd16, %r33, 4;
	add.s64 	%rd30, %rd30, %rd16;
	setp.lt.s32 	%p2, %r50, %r48;
	@%p2 bra 	$L__BB0_2;
$L__BB0_3:
	ld.param.u32 	%r49, [_Z9matrixMulPfS_S_i_param_3];
	ld.param.u64 	%rd29, [_Z9matrixMulPfS_S_i_param_2];
	mov.u32 	%r34, %tid.x;
	shl.b32 	%r35, %r34, 1;
	and.b32  	%r36, %r35, 30;
	mov.u32 	%r37, %ctaid.x;
	shl.b32 	%r38, %r37, 7;
	or.b32  	%r39, %r36, %r38;
	shr.u32 	%r40, %r34, 3;
	and.b32  	%r41, %r40, 126;
	mov.u32 	%r42, %ctaid.y;
	shl.b32 	%r43, %r42, 7;
	or.b32  	%r44, %r43, %r41;
	mad.lo.s32 	%r45, %r49, %r44, %r39;
	cvta.to.global.u64 	%rd17, %rd29;
	mul.wide.s32 	%rd18, %r45, 4;
	add.s64 	%rd19, %rd17, %rd18;
	mul.lo.s32 	%r46, %r49, 31;
	st.global.f32 	[%rd19], %f906;
	st.global.f32 	[%rd19+4], %f898;
	st.global.f32 	[%rd19+128], %f890;
	st.global.f32 	[%rd19+132], %f882;
	st.global.f32 	[%rd19+256], %f874;
	st.global.f32 	[%rd19+260], %f866;
	st.global.f32 	[%rd19+384], %f858;
	st.global.f32 	[%rd19+388], %f850;
	mul.wide.s32 	%rd20, %r49, 4;
	add.s64 	%rd21, %rd19, %rd20;
	st.global.f32 	[%rd21], %f905;
	st.global.f32 	[%rd21+4], %f897;
	st.global.f32 	[%rd21+128], %f889;
	st.global.f32 	[%rd21+132], %f881;
	st.global.f32 	[%rd21+256], %f873;
	st.global.f32 	[%rd21+260], %f865;
	st.global.f32 	[%rd21+384], %f857;
	st.global.f32 	[%rd21+388], %f849;
	mul.wide.s32 	%rd22, %r46, 4;
	add.s64 	%rd23, %rd21, %rd22;
	st.global.f32 	[%rd23], %f904;
	st.global.f32 	[%rd23+4], %f896;
	st.global.f32 	[%rd23+128], %f888;
	st.global.f32 	[%rd23+132], %f880;
	st.global.f32 	[%rd23+256], %f872;
	st.global.f32 	[%rd23+260], %f864;
	st.global.f32 	[%rd23+384], %f856;
	st.global.f32 	[%rd23+388], %f848;
	add.s64 	%rd24, %rd23, %rd20;
	st.global.f32 	[%rd24], %f903;
	st.global.f32 	[%rd24+4], %f895;
	st.global.f32 	[%rd24+128], %f887;
	st.global.f32 	[%rd24+132], %f879;
	st.global.f32 	[%rd24+256], %f871;
	st.global.f32 	[%rd24+260], %f863;
	st.global.f32 	[%rd24+384], %f855;
	st.global.f32 	[%rd24+388], %f847;
	add.s64 	%rd25, %rd24, %rd22;
	st.global.f32 	[%rd25], %f902;
	st.global.f32 	[%rd25+4], %f894;
	st.global.f32 	[%rd25+128], %f886;
	st.global.f32 	[%rd25+132], %f878;
	st.global.f32 	[%rd25+256], %f870;
	st.global.f32 	[%rd25+260], %f862;
	st.global.f32 	[%rd25+384], %f854;
	st.global.f32 	[%rd25+388], %f846;
	add.s64 	%rd26, %rd25, %rd20;
	st.global.f32 	[%rd26], %f901;
	st.global.f32 	[%rd26+4], %f893;
	st.global.f32 	[%rd26+128], %f885;
	st.global.f32 	[%rd26+132], %f877;
	st.global.f32 	[%rd26+256], %f869;
	st.global.f32 	[%rd26+260], %f861;
	st.global.f32 	[%rd26+384], %f853;
	st.global.f32 	[%rd26+388], %f845;
	add.s64 	%rd27, %rd26, %rd22;
	st.global.f32 	[%rd27], %f900;
	st.global.f32 	[%rd27+4], %f892;
	st.global.f32 	[%rd27+128], %f884;
	st.global.f32 	[%rd27+132], %f876;
	st.global.f32 	[%rd27+256], %f868;
	st.global.f32 	[%rd27+260], %f860;
	st.global.f32 	[%rd27+384], %f852;
	st.global.f32 	[%rd27+388], %f844;
	add.s64 	%rd28, %rd27, %rd20;
	st.global.f32 	[%rd28], %f899;
	st.global.f32 	[%rd28+4], %f891;
	st.global.f32 	[%rd28+128], %f883;
	st.global.f32 	[%rd28+132], %f875;
	st.global.f32 	[%rd28+256], %f867;
	st.global.f32 	[%rd28+260], %f859;
	st.global.f32 	[%rd28+384], %f851;
	st.global.f32 	[%rd28+388], %f843;
	ret;

}
	// .globl	_Z14scaleAddKernelPfS_ffi
.visible .entry _Z14scaleAddKernelPfS_ffi(
	.param .u64 .ptr .align 1 _Z14scaleAddKernelPfS_ffi_param_0,
	.param .u64 .ptr .align 1 _Z14scaleAddKernelPfS_ffi_param_1,
	.param .f32 _Z14scaleAddKernelPfS_ffi_param_2,
	.param .f32 _Z14scaleAddKernelPfS_ffi_param_3,
	.param .u32 _Z14scaleAddKernelPfS_ffi_param_4
)
{
	.reg .b32 	%r<12>;
	.reg .b32 	%f<5>;
	.reg .b64 	%rd<8>;

	ld.param.u64 	%rd1, [_Z14scaleAddKernelPfS_ffi_param_0];
	ld.param.u64 	%rd2, [_Z14scaleAddKernelPfS_ffi_param_1];
	ld.param.f32 	%f1, [_Z14scaleAddKernelPfS_ffi_param_2];
	ld.param.f32 	%f2, [_Z14scaleAddKernelPfS_ffi_param_3];
	ld.param.u32 	%r1, [_Z14scaleAddKernelPfS_ffi_param_4];
	cvta.to.global.u64 	%rd3, %rd2;
	cvta.to.global.u64 	%rd4, %rd1;
	mov.u32 	%r2, %ctaid.x;
	mov.u32 	%r3, %ntid.x;
	mov.u32 	%r4, %tid.x;
	and.b32  	%r5, %r4, 31;
	mad.lo.s32 	%r6, %r2, %r3, %r5;
	mov.u32 	%r7, %ctaid.y;
	mov.u32 	%r8, %ntid.y;
	shr.u32 	%r9, %r4, 5;
	mad.lo.s32 	%r10, %r7, %r8, %r9;
	mad.lo.s32 	%r11, %r1, %r10, %r6;
	mul.wide.s32 	%rd5, %r11, 4;
	add.s64 	%rd6, %rd4, %rd5;
	ld.global.f32 	%f3, [%rd6];
	fma.rn.f32 	%f4, %f1, %f3, %f2;
	add.s64 	%rd7, %rd3, %rd5;
	st.global.f32 	[%rd7], %f4;
	ret;

}
	// .globl	_Z14matrixMulNaivePfS_S_m
.visible .entry _Z14matrixMulNaivePfS_S_m(
	.param .u64 .ptr .align 1 _Z14matrixMulNaivePfS_S_m_param_0,
	.param .u64 .ptr .align 1 _Z14matrixMulNaivePfS_S_m_param_1,
	.param .u64 .ptr .align 1 _Z14matrixMulNaivePfS_S_m_param_2,
	.param .u64 _Z14matrixMulNaivePfS_S_m_param_3
)
{
	.reg .pred 	%p<10>;
	.reg .b32 	%r<7>;
	.reg .b32 	%f<68>;
	.reg .b64 	%rd<63>;

	ld.param.u64 	%rd25, [_Z14matrixMulNaivePfS_S_m_param_0];
	ld.param.u64 	%rd26, [_Z14matrixMulNaivePfS_S_m_param_1];
	ld.param.u64 	%rd23, [_Z14matrixMulNaivePfS_S_m_param_2];
	ld.param.u64 	%rd24, [_Z14matrixMulNaivePfS_S_m_param_3];
	cvta.to.global.u64 	%rd1, %rd26;
	cvta.to.global.u64 	%rd2, %rd25;
	mov.u32 	%r1, %ctaid.x;
	mov.u32 	%r2, %ctaid.y;
	mov.u32 	%r3, %tid.x;
	cvt.u64.u32 	%rd27, %r3;
	mov.u32 	%r4, %tid.y;
	shl.b32 	%r5, %r2, 5;
	add.s32 	%r6, %r5, %r4;
	cvt.u64.u32 	%rd3, %r6;
	mul.wide.u32 	%rd28, %r1, 32;
	add.s64 	%rd4, %rd28, %rd27;
	setp.eq.s64 	%p1, %rd24, 0;
	mov.f32 	%f67, 0f00000000;
	@%p1 bra 	$L__BB2_12;
	mul.lo.s64 	%rd5, %rd24, %rd3;
	mul.lo.s64 	%rd6, %rd24, %rd4;
	and.b64  	%rd7, %rd24, 7;
	setp.lt.u64 	%p2, %rd24, 8;
	mov.f32 	%f67, 0f00000000;
	mov.b64 	%rd61, 0;
	@%p2 bra 	$L__BB2_4;
	and.b64  	%rd61, %rd24, -8;
	shl.b64 	%rd30, %rd5, 2;
	add.s64 	%rd31, %rd30, %rd2;
	add.s64 	%rd58, %rd31, 16;
	shl.b64 	%rd32, %rd6, 2;
	add.s64 	%rd33, %rd32, %rd1;
	add.s64 	%rd57, %rd33, 16;
	mov.f32 	%f67, 0f00000000;
	mov.u64 	%rd59, %rd61;
$L__BB2_3:
	.pragma "nounroll";
	ld.global.f32 	%f17, [%rd58+-16];
	ld.global.f32 	%f18, [%rd57+-16];
	fma.rn.f32 	%f19, %f17, %f18, %f67;
	ld.global.f32 	%f20, [%rd58+-12];
	ld.global.f32 	%f21, [%rd57+-12];
	fma.rn.f32 	%f22, %f20, %f21, %f19;
	ld.global.f32 	%f23, [%rd58+-8];
	ld.global.f32 	%f24, [%rd57+-8];
	fma.rn.f32 	%f25, %f23, %f24, %f22;
	ld.global.f32 	%f26, [%rd58+-4];
	ld.global.f32 	%f27, [%rd57+-4];
	fma.rn.f32 	%f28, %f26, %f27, %f25;
	ld.global.f32 	%f29, [%rd58];
	ld.global.f32 	%f30, [%rd57];
	fma.rn.f32 	%f31, %f29, %f30, %f28;
	ld.global.f32 	%f32, [%rd58+4];
	ld.global.f32 	%f33, [%rd57+4];
	fma.rn.f32 	%f34, %f32, %f33, %f31;
	ld.global.f32 	%f35, [%rd58+8];
	ld.global.f32 	%f36, [%rd57+8];
	fma.rn.f32 	%f37, %f35, %f36, %f34;
	ld.global.f32 	%f38, [%rd58+12];
	ld.global.f32 	%f39, [%rd57+12];
	fma.rn.f32 	%f67, %f38, %f39, %f37;
	add.s64 	%rd59, %rd59, -8;
	add.s64 	%rd58, %rd58, 32;
	add.s64 	%rd57, %rd57, 32;
	setp.ne.s64 	%p3, %rd59, 0;
	@%p3 bra 	$L__BB2_3;
$L__BB2_4:
	setp.eq.s64 	%p4, %rd7, 0;
	@%p4 bra 	$L__BB2_12;
	and.b64  	%rd18, %rd24, 3;
	setp.lt.u64 	%p5, %rd7, 4;
	@%p5 bra 	$L__BB2_7;
	add.s64 	%rd34, %rd61, %rd5;
	shl.b64 	%rd35, %rd34, 2;
	add.s64 	%rd36, %rd2, %rd35;
	ld.global.f32 	%f41, [%rd36];
	add.s64 	%rd37, %rd61, %rd6;
	shl.b64 	%rd38, %rd37, 2;
	add.s64 	%rd39, %rd1, %rd38;
	ld.global.f32 	%f42, [%rd39];
	fma.rn.f32 	%f43, %f41, %f42, %f67;
	ld.global.f32 	%f44, [%rd36+4];
	ld.global.f32 	%f45, [%rd39+4];
	fma.rn.f32 	%f46, %f44, %f45, %f43;
	ld.global.f32 	%f47, [%rd36+8];
	ld.global.f32 	%f48, [%rd39+8];
	fma.rn.f32 	%f49, %f47, %f48, %f46;
	ld.global.f32 	%f50, [%rd36+12];
	ld.global.f32 	%f51, [%rd39+12];
	fma.rn.f32 	%f67, %f50, %f51, %f49;
	add.s64 	%rd61, %rd61, 4;
$L__BB2_7:
	setp.eq.s64 	%p6, %rd18, 0;
	@%p6 bra 	$L__BB2_12;
	setp.eq.s64 	%p7, %rd18, 1;
	@%p7 bra 	$L__BB2_10;
	add.s64 	%rd40, %rd61, %rd5;
	shl.b64 	%rd41, %rd40, 2;
	add.s64 	%rd42, %rd2, %rd41;
	ld.global.f32 	%f53, [%rd42];
	add.s64 	%rd43, %rd61, %rd6;
	shl.b64 	%rd44, %rd43, 2;
	add.s64 	%rd45, %rd1, %rd44;
	ld.global.f32 	%f54, [%rd45];
	fma.rn.f32 	%f55, %f53, %f54, %f67;
	ld.global.f32 	%f56, [%rd42+4];
	ld.global.f32 	%f57, [%rd45+4];
	fma.rn.f32 	%f67, %f56, %f57, %f55;
	add.s64 	%rd61, %rd61, 2;
$L__BB2_10:
	and.b64  	%rd46, %rd24, 1;
	setp.eq.b64 	%p8, %rd46, 1;
	not.pred 	%p9, %p8;
	@%p9 bra 	$L__BB2_12;
	add.s64 	%rd47, %rd61, %rd5;
	shl.b64 	%rd48, %rd47, 2;
	add.s64 	%rd49, %rd2, %rd48;
	ld.global.f32 	%f58, [%rd49];
	add.s64 	%rd50, %rd61, %rd6;
	shl.b64 	%rd51, %rd50, 2;
	add.s64 	%rd52, %rd1, %rd51;
	ld.global.f32 	%f59, [%rd52];
	fma.rn.f32 	%f67, %f58, %f59, %f67;
$L__BB2_12:
	cvta.to.global.u64 	%rd53, %rd23;
	mad.lo.s64 	%rd54, %rd24, %rd3, %rd4;
	shl.b64 	%rd55, %rd54, 2;
	add.s64 	%rd56, %rd53, %rd55;
	st.global.f32 	[%rd56], %f67;
	ret;

}


// ===== COMPILED SASS (sm_100) =====

	.target	sm_100

	.elftype	@"ET_EXEC"


//--------------------- .note.nv.tkinfo           --------------------------
	.section	.note.nv.tkinfo,"",@"SHT_NOTE"
	.sectionflags	@"SHF_NOTE_NV_TKINFO"
	.tkinfo
        /*0018*/ 	.word	0x00000002
        /*0030*/ 	.string	""
        /*0030*/ 	.string	"ptxas"
        /*0030*/ 	.string	"Cuda compilation tools, release 13.0, V13.0.88"
        /*0030*/ 	.string	"Build cuda_13.0.r13.0/compiler.36424714_0"
        /*0030*/ 	.string	"-arch sm_100 -m 64 "



//--------------------- .note.nv.cuinfo           --------------------------
	.section	.note.nv.cuinfo,"",@"SHT_NOTE"
	.sectionflags	@"SHF_NOTE_NV_CUINFO"
        /*0018*/ 	.short	0x0002
        /*001a*/ 	.short	0x0064
        /*001c*/ 	.short	0x0082
	.zero		2


//--------------------- .nv.info                  --------------------------
	.section	.nv.info,"",@"SHT_CUDA_INFO"
	.align	4


	//----- nvinfo : EIATTR_REGCOUNT
	.align		4
        /*0000*/ 	.byte	0x04, 0x2f
        /*0002*/ 	.short	(.L_1 - .L_0)
	.align		4
.L_0:
        /*0004*/ 	.word	index@(_Z9matrixMulPfS_S_i)
        /*0008*/ 	.word	0x00000069


	//----- nvinfo : EIATTR_FRAME_SIZE
	.align		4
.L_1:
        /*000c*/ 	.byte	0x04, 0x11
        /*000e*/ 	.short	(.L_3 - .L_2)
	.align		4
.L_2:
        /*0010*/ 	.word	index@(_Z9matrixMulPfS_S_i)
        /*0014*/ 	.word	0x00000000


	//----- nvinfo : EIATTR_REGCOUNT
	.align		4
.L_3:
        /*0018*/ 	.byte	0x04, 0x2f
        /*001a*/ 	.short	(.L_5 - .L_4)
	.align		4
.L_4:
        /*001c*/ 	.word	index@(_Z14scaleAddKernelPfS_ffi)
        /*0020*/ 	.word	0x0000000c


	//----- nvinfo : EIATTR_FRAME_SIZE
	.align		4
.L_5:
        /*0024*/ 	.byte	0x04, 0x11
        /*0026*/ 	.short	(.L_7 - .L_6)
	.align		4
.L_6:
        /*0028*/ 	.word	index@(_Z14scaleAddKernelPfS_ffi)
        /*002c*/ 	.word	0x00000000


	//----- nvinfo : EIATTR_REGCOUNT
	.align		4
.L_7:
        /*0030*/ 	.byte	0x04, 0x2f
        /*0032*/ 	.short	(.L_9 - .L_8)
	.align		4
.L_8:
        /*0034*/ 	.word	index@(_Z14matrixMulNaivePfS_S_m)
        /*0038*/ 	.word	0x00000020


	//----- nvinfo : EIATTR_FRAME_SIZE
	.align		4
.L_9:
        /*003c*/ 	.byte	0x04, 0x11
        /*003e*/ 	.short	(.L_11 - .L_10)
	.align		4
.L_10:
        /*0040*/ 	.word	index@(_Z14matrixMulNaivePfS_S_m)
        /*0044*/ 	.word	0x00000000


	//----- nvinfo : EIATTR_MIN_STACK_SIZE
	.align		4
.L_11:
        /*0048*/ 	.byte	0x04, 0x12
        /*004a*/ 	.short	(.L_13 - .L_12)
	.align		4
.L_12:
        /*004c*/ 	.word	index@(_Z14matrixMulNaivePfS_S_m)
        /*0050*/ 	.word	0x00000000


	//----- nvinfo : EIATTR_MIN_STACK_SIZE
	.align		4
.L_13:
        /*0054*/ 	.byte	0x04, 0x12
        /*0056*/ 	.short	(.L_15 - .L_14)
	.align		4
.L_14:
        /*0058*/ 	.word	index@(_Z14scaleAddKernelPfS_ffi)
        /*005c*/ 	.word	0x00000000


	//----- nvinfo : EIATTR_MIN_STACK_SIZE
	.align		4
.L_15:
        /*0060*/ 	.byte	0x04, 0x12
        /*0062*/ 	.short	(.L_17 - .L_16)
	.align		4
.L_16:
        /*0064*/ 	.word	index@(_Z9matrixMulPfS_S_i)
        /*0068*/ 	.word	0x00000000
.L_17:


//--------------------- .nv.compat                --------------------------
	.section	.nv.compat,"",@"SHT_CUDA_COMPAT_INFO"
	.align	4
        /*0000*/ 	.byte	0x02, 0x09, 0x00, 0x00, 0x02, 0x02, 0x01, 0x00, 0x02, 0x05, 0x05, 0x00, 0x03, 0x07, 0x01, 0x01
        /*0010*/ 	.byte	0x02, 0x03, 0x00, 0x00, 0x02, 0x06, 0x01, 0x00, 0x04, 0x0b, 0x08, 0x00, 0x09, 0x00, 0x00, 0x00
        /*0020*/ 	.byte	0x00, 0x00, 0x00, 0x00


//--------------------- .nv.info._Z14matrixMulNaivePfS_S_m --------------------------
	.section	.nv.info._Z14matrixMulNaivePfS_S_m,"",@"SHT_CUDA_INFO"
	.sectionflags	@""
	.align	4


	//----- nvinfo : EIATTR_CUDA_API_VERSION
	.align		4
        /*0000*/ 	.byte	0x04, 0x37
        /*0002*/ 	.short	(.L_19 - .L_18)
.L_18:
        /*0004*/ 	.word	0x00000082


	//----- nvinfo : EIATTR_KPARAM_INFO
	.align		4
.L_19:
        /*0008*/ 	.byte	0x04, 0x17
        /*000a*/ 	.short	(.L_21 - .L_20)
.L_20:
        /*000c*/ 	.word	0x00000000
        /*0010*/ 	.short	0x0003
        /*0012*/ 	.short	0x0018
        /*0014*/ 	.byte	0x00, 0xf0, 0x21, 0x00


	//----- nvinfo : EIATTR_KPARAM_INFO
	.align		4
.L_21:
        /*0018*/ 	.byte	0x04, 0x17
        /*001a*/ 	.short	(.L_23 - .L_22)
.L_22:
        /*001c*/ 	.word	0x00000000
        /*0020*/ 	.short	0x0002
        /*0022*/ 	.short	0x0010
        /*0024*/ 	.byte	0x00, 0xf5, 0x21, 0x00


	//----- nvinfo : EIATTR_KPARAM_INFO
	.align		4
.L_23:
        /*0028*/ 	.byte	0x04, 0x17
        /*002a*/ 	.short	(.L_25 - .L_24)
.L_24:
        /*002c*/ 	.word	0x00000000
        /*0030*/ 	.short	0x0001
        /*0032*/ 	.short	0x0008
        /*0034*/ 	.byte	0x00, 0xf5, 0x21, 0x00


	//----- nvinfo : EIATTR_KPARAM_INFO
	.align		4
.L_25:
        /*0038*/ 	.byte	0x04, 0x17
        /*003a*/ 	.short	(.L_27 - .L_26)
.L_26:
        /*003c*/ 	.word	0x00000000
        /*0040*/ 	.short	0x0000
        /*0042*/ 	.short	0x0000
        /*0044*/ 	.byte	0x00, 0xf5, 0x21, 0x00


	//----- nvinfo : EIATTR_SPARSE_MMA_MASK
	.align		4
.L_27:
        /*0048*/ 	.byte	0x03, 0x50
        /*004a*/ 	.short	0x0000


	//----- nvinfo : EIATTR_MAXREG_COUNT
	.align		4
        /*004c*/ 	.byte	0x03, 0x1b
        /*004e*/ 	.short	0x00ff


	//----- nvinfo : EIATTR_MERCURY_ISA_VERSION
	.align		4
        /*0050*/ 	.byte	0x03, 0x5f
        /*0052*/ 	.short	0x0101


	//----- nvinfo : EIATTR_VRC_CTA_INIT_COUNT
	.align		4
        /*0054*/ 	.byte	0x02, 0x4a
	.zero		1
	.zero		1


	//----- nvinfo : EIATTR_EXIT_INSTR_OFFSETS
	.align		4
        /*0058*/ 	.byte	0x04, 0x1c
        /*005a*/ 	.short	(.L_29 - .L_28)


	//   ....[0]....
.L_28:
        /*005c*/ 	.word	0x00000970


	//----- nvinfo : EIATTR_CBANK_PARAM_SIZE
	.align		4
.L_29:
        /*0060*/ 	.byte	0x03, 0x19
        /*0062*/ 	.short	0x0020


	//----- nvinfo : EIATTR_PARAM_CBANK
	.align		4
        /*0064*/ 	.byte	0x04, 0x0a
        /*0066*/ 	.short	(.L_31 - .L_30)
	.align		4
.L_30:
        /*0068*/ 	.word	index@(.nv.constant0._Z14matrixMulNaivePfS_S_m)
        /*006c*/ 	.short	0x0380
        /*006e*/ 	.short	0x0020


	//----- nvinfo : EIATTR_SW_WAR
	.align		4
.L_31:
        /*0070*/ 	.byte	0x04, 0x36
        /*0072*/ 	.short	(.L_33 - .L_32)
.L_32:
        /*0074*/ 	.word	0x00000008
.L_33:


//--------------------- .nv.info._Z14scaleAddKernelPfS_ffi --------------------------
	.section	.nv.info._Z14scaleAddKernelPfS_ffi,"",@"SHT_CUDA_INFO"
	.sectionflags	@""
	.align	4


	//----- nvinfo : EIATTR_CUDA_API_VERSION
	.align		4
        /*0000*/ 	.byte	0x04, 0x37
        /*0002*/ 	.short	(.L_35 - .L_34)
.L_34:
        /*0004*/ 	.word	0x00000082


	//----- nvinfo : EIATTR_KPARAM_INFO
	.align		4
.L_35:
        /*0008*/ 	.byte	0x04, 0x17
        /*000a*/ 	.short	(.L_37 - .L_36)
.L_36:
        /*000c*/ 	.word	0x00000000
        /*0010*/ 	.short	0x0004
        /*0012*/ 	.short	0x0018
        /*0014*/ 	.byte	0x00, 0xf0, 0x11, 0x00


	//----- nvinfo : EIATTR_KPARAM_INFO
	.align		4
.L_37:
        /*0018*/ 	.byte	0x04, 0x17
        /*001a*/ 	.short	(.L_39 - .L_38)
.L_38:
        /*001c*/ 	.word	0x00000000
        /*0020*/ 	.short	0x0003
        /*0022*/ 	.short	0x0014
        /*0024*/ 	.byte	0x00, 0xf0, 0x11, 0x00


	//----- nvinfo : EIATTR_KPARAM_INFO
	.align		4
.L_39:
        /*0028*/ 	.byte	0x04, 0x17
        /*002a*/ 	.short	(.L_41 - .L_40)
.L_40:
        /*002c*/ 	.word	0x00000000
        /*0030*/ 	.short	0x0002
        /*0032*/ 	.short	0x0010
        /*0034*/ 	.byte	0x00, 0xf0, 0x11, 0x00


	//----- nvinfo : EIATTR_KPARAM_INFO
	.align		4
.L_41:
        /*0038*/ 	.byte	0x04, 0x17
        /*003a*/ 	.short	(.L_43 - .L_42)
.L_42:
        /*003c*/ 	.word	0x00000000
        /*0040*/ 	.short	0x0001
        /*0042*/ 	.short	0x0008
        /*0044*/ 	.byte	0x00, 0xf5, 0x21, 0x00


	//----- nvinfo : EIATTR_KPARAM_INFO
	.align		4
.L_43:
        /*0048*/ 	.byte	0x04, 0x17
        /*004a*/ 	.short	(.L_45 - .L_44)
.L_44:
        /*004c*/ 	.word	0x00000000
        /*0050*/ 	.short	0x0000
        /*0052*/ 	.short	0x0000
        /*0054*/ 	.byte	0x00, 0xf5, 0x21, 0x00


	//----- nvinfo : EIATTR_SPARSE_MMA_MASK
	.align		4
.L_45:
        /*0058*/ 	.byte	0x03, 0x50
        /*005a*/ 	.short	0x0000


	//----- nvinfo : EIATTR_MAXREG_COUNT
	.align		4
        /*005c*/ 	.byte	0x03, 0x1b
        /*005e*/ 	.short	0x00ff


	//----- nvinfo : EIATTR_MERCURY_ISA_VERSION
	.align		4
        /*0060*/ 	.byte	0x03, 0x5f
        /*0062*/ 	.short	0x0101


	//----- nvinfo : EIATTR_VRC_CTA_INIT_COUNT
	.align		4
        /*0064*/ 	.byte	0x02, 0x4a
	.zero		1
	.zero		1


	//----- nvinfo : EIATTR_EXIT_INSTR_OFFSETS
	.align		4
        /*0068*/ 	.byte	0x04, 0x1c
        /*006a*/ 	.short	(.L_47 - .L_46)


	//   ....[0]....
.L_46:
        /*006c*/ 	.word	0x00000150


	//----- nvinfo : EIATTR_CBANK_PARAM_SIZE
	.align		4
.L_47:
        /*0070*/ 	.byte	0x03, 0x19
        /*0072*/ 	.short	0x001c


	//----- nvinfo : EIATTR_PARAM_CBANK
	.align		4
        /*0074*/ 	.byte	0x04, 0x0a
        /*0076*/ 	.short	(.L_49 - .L_48)
	.align		4
.L_48:
        /*0078*/ 	.word	index@(.nv.constant0._Z14scaleAddKernelPfS_ffi)
        /*007c*/ 	.short	0x0380
        /*007e*/ 	.short	0x001c


	//----- nvinfo : EIATTR_SW_WAR
	.align		4
.L_49:
        /*0080*/ 	.byte	0x04, 0x36
        /*0082*/ 	.short	(.L_51 - .L_50)
.L_50:
        /*0084*/ 	.word	0x00000008
.L_51:


//--------------------- .nv.info._Z9matrixMulPfS_S_i --------------------------
	.section	.nv.info._Z9matrixMulPfS_S_i,"",@"SHT_CUDA_INFO"
	.sectionflags	@""
	.align	4


	//----- nvinfo : EIATTR_CUDA_API_VERSION
	.align		4
        /*0000*/ 	.byte	0x04, 0x37
        /*0002*/ 	.short	(.L_53 - .L_52)
.L_52:
        /*0004*/ 	.word	0x00000082


	//----- nvinfo : EIATTR_KPARAM_INFO
	.align		4
.L_53:
        /*0008*/ 	.byte	0x04, 0x17
        /*000a*/ 	.short	(.L_55 - .L_54)
.L_54:
        /*000c*/ 	.word	0x00000000
        /*0010*/ 	.short	0x0003
        /*0012*/ 	.short	0x0018
        /*0014*/ 	.byte	0x00, 0xf0, 0x11, 0x00


	//----- nvinfo : EIATTR_KPARAM_INFO
	.align		4
.L_55:
        /*0018*/ 	.byte	0x04, 0x17
        /*001a*/ 	.short	(.L_57 - .L_56)
.L_56:
        /*001c*/ 	.word	0x00000000
        /*0020*/ 	.short	0x0002
        /*0022*/ 	.short	0x0010
        /*0024*/ 	.byte	0x00, 0xf5, 0x21, 0x00


	//----- nvinfo : EIATTR_KPARAM_INFO
	.align		4
.L_57:
        /*0028*/ 	.byte	0x04, 0x17
        /*002a*/ 	.short	(.L_59 - .L_58)
.L_58:
        /*002c*/ 	.word	0x00000000
        /*0030*/ 	.short	0x0001
        /*0032*/ 	.short	0x0008
        /*0034*/ 	.byte	0x00, 0xf5, 0x21, 0x00


	//----- nvinfo : EIATTR_KPARAM_INFO
	.align		4
.L_59:
        /*0038*/ 	.byte	0x04, 0x17
        /*003a*/ 	.short	(.L_61 - .L_60)
.L_60:
        /*003c*/ 	.word	0x00000000
        /*0040*/ 	.short	0x0000
        /*0042*/ 	.short	0x0000
        /*0044*/ 	.byte	0x00, 0xf5, 0x21, 0x00


	//----- nvinfo : EIATTR_SPARSE_MMA_MASK
	.align		4
.L_61:
        /*0048*/ 	.byte	0x03, 0x50
        /*004a*/ 	.short	0x0000


	//----- nvinfo : EIATTR_MAXREG_COUNT
	.align		4
        /*004c*/ 	.byte	0x03, 0x1b
        /*004e*/ 	.short	0x00ff


	//----- nvinfo : EIATTR_NUM_BARRIERS
	.align		4
        /*0050*/ 	.byte	0x02, 0x4c
        /*0052*/ 	.byte	0x01
	.zero		1


	//----- nvinfo : EIATTR_MERCURY_ISA_VERSION
	.align		4
        /*0054*/ 	.byte	0x03, 0x5f
        /*0056*/ 	.short	0x0101


	//----- nvinfo : EIATTR_VRC_CTA_INIT_COUNT
	.align		4
        /*0058*/ 	.byte	0x02, 0x4a
	.zero		1
	.zero		1


	//----- nvinfo : EIATTR_EXIT_INSTR_OFFSETS
	.align		4
        /*005c*/ 	.byte	0x04, 0x1c
        /*005e*/ 	.short	(.L_63 - .L_62)


	//   ....[0]....
.L_62:
        /*0060*/ 	.word	0x00002f90


	//----- nvinfo : EIATTR_CBANK_PARAM_SIZE
	.align		4
.L_63:
        /*0064*/ 	.byte	0x03, 0x19
        /*0066*/ 	.short	0x001c


	//----- nvinfo : EIATTR_PARAM_CBANK
	.align		4
        /*0068*/ 	.byte	0x04, 0x0a
        /*006a*/ 	.short	(.L_65 - .L_64)
	.align		4
.L_64:
        /*006c*/ 	.word	index@(.nv.constant0._Z9matrixMulPfS_S_i)
        /*0070*/ 	.short	0x0380
        /*0072*/ 	.short	0x001c


	//----- nvinfo : EIATTR_SW_WAR
	.align		4
.L_65:
        /*0074*/ 	.byte	0x04, 0x36
        /*0076*/ 	.short	(.L_67 - .L_66)
.L_66:
        /*0078*/ 	.word	0x00000008
.L_67:


//--------------------- .nv.callgraph             --------------------------
	.section	.nv.callgraph,"",@"SHT_CUDA_CALLGRAPH"
	.align	4
	.sectionentsize	8
	.align		4
        /*0000*/ 	.word	0x00000000
	.align		4
        /*0004*/ 	.word	0xffffffff
	.align		4
        /*0008*/ 	.word	0x00000000
	.align		4
        /*000c*/ 	.word	0xfffffffe
	.align		4
        /*0010*/ 	.word	0x00000000
	.align		4
        /*0014*/ 	.word	0xfffffffd
	.align		4
        /*0018*/ 	.word	0x00000000
	.align		4
        /*001c*/ 	.word	0xfffffffc


//--------------------- .text._Z14matrixMulNaivePfS_S_m --------------------------
	.section	.text._Z14matrixMulNaivePfS_S_m,"ax",@progbits
	.align	128
        .global         _Z14matrixMulNaivePfS_S_m
        .type           _Z14matrixMulNaivePfS_S_m,@function
        .size           _Z14matrixMulNaivePfS_S_m,(.L_x_9 - _Z14matrixMulNaivePfS_S_m)
        .other          _Z14matrixMulNaivePfS_S_m,@"STO_CUDA_ENTRY STV_DEFAULT"
_Z14matrixMulNaivePfS_S_m:
.text._Z14matrixMulNaivePfS_S_m:
[----:B------:R-:W-:Y:S08]  /*0000*/  LDC R1, c[0x0][0x37c] ;  /* 0x0000df00ff017b82 */ /* 0x000ff00000000800 */
[----:B------:R-:W0:Y:S01]  /*0010*/  LDC.64 R2, c[0x0][0x398] ;  /* 0x0000e600ff027b82 */ /* 0x000e220000000a00 */
[----:B------:R-:W1:Y:S01]  /*0020*/  S2R R19, SR_CTAID.Y ;  /* 0x0000000000137919 */ /* 0x000e620000002600 */
[----:B------:R-:W-:Y:S01]  /*0030*/  IMAD.MOV.U32 R5, RZ, RZ, RZ ;  /* 0x000000ffff057224 */ /* 0x000fe200078e00ff */
[----:B------:R-:W2:Y:S01]  /*0040*/  LDCU.64 UR4, c[0x0][0x358] ;  /* 0x00006b00ff0477ac */ /* 0x000ea20008000a00 */
[----:B------:R-:W1:Y:S01]  /*0050*/  S2R R0, SR_TID.Y ;  /* 0x0000000000007919 */ /* 0x000e620000002200 */
[----:B------:R-:W3:Y:S01]  /*0060*/  S2R R7, SR_CTAID.X ;  /* 0x0000000000077919 */ /* 0x000ee20000002500 */
[----:B------:R-:W3:Y:S01]  /*0070*/  S2R R4, SR_TID.X ;  /* 0x0000000000047919 */ /* 0x000ee20000002100 */
[----:B0-----:R-:W-:-:S04]  /*0080*/  ISETP.NE.U32.AND P0, PT, R2, RZ, PT ;  /* 0x000000ff0200720c */ /* 0x001fc80003f05070 */
[----:B------:R-:W-:Y:S01]  /*0090*/  ISETP.NE.AND.EX P0, PT, R3, RZ, PT, P0 ;  /* 0x000000ff0300720c */ /* 0x000fe20003f05300 */
[----:B-1----:R-:W-:Y:S02]  /*00a0*/  IMAD R19, R19, 0x20, R0 ;  /* 0x0000002013137824 */ /* 0x002fe400078e0200 */
[----:B------:R-:W-:Y:S02]  /*00b0*/  IMAD.MOV.U32 R0, RZ, RZ, RZ ;  /* 0x000000ffff007224 */ /* 0x000fe400078e00ff */
[----:B---3--:R-:W-:-:S08]  /*00c0*/  IMAD.WIDE.U32 R4, R7, 0x20, R4 ;  /* 0x0000002007047825 */ /* 0x008fd000078e0004 */
[----:B--2---:R-:W-:Y:S05]  /*00d0*/  @!P0 BRA `(.L_x_0) ;  /* 0x00000008000c8947 */ /* 0x004fea0003800000 */
[C---:B------:R-:W-:Y:S01]  /*00e0*/  ISETP.GE.U32.AND P1, PT, R2.reuse, 0x8, PT ;  /* 0x000000080200780c */ /* 0x040fe20003f26070 */
[-C--:B------:R-:W-:Y:S01]  /*00f0*/  IMAD R0, R5, R2.reuse, RZ ;  /* 0x0000000205007224 */ /* 0x080fe200078e02ff */
[----:B------:R-:W-:Y:S01]  /*0100*/  LOP3.LUT R22, R2, 0x7, RZ, 0xc0, !PT ;  /* 0x0000000702167812 */ /* 0x000fe200078ec0ff */
[-C--:B------:R-:W-:Y:S01]  /*0110*/  IMAD.WIDE.U32 R16, R4, R2.reuse, RZ ;  /* 0x0000000204107225 */ /* 0x080fe200078e00ff */
[----:B------:R-:W-:Y:S02]  /*0120*/  ISETP.GE.U32.AND.EX P1, PT, R3, RZ, PT, P1 ;  /* 0x000000ff0300720c */ /* 0x000fe40003f26110 */
[----:B------:R-:W-:Y:S01]  /*0130*/  ISETP.NE.U32.AND P0, PT, R22, RZ, PT ;  /* 0x000000ff1600720c */ /* 0x000fe20003f05070 */
[----:B------:R-:W-:-:S03]  /*0140*/  IMAD.WIDE.U32 R14, R19, R2, RZ ;  /* 0x00000002130e7225 */ /* 0x000fc600078e00ff */
[----:B------:R-:W-:Y:S01]  /*0150*/  ISETP.NE.AND.EX P0, PT, RZ, RZ, PT, P0 ;  /* 0x000000ffff00720c */ /* 0x000fe20003f05300 */
[-C--:B------:R-:W-:Y:S02]  /*0160*/  IMAD R23, R4, R3.reuse, R0 ;  /* 0x0000000304177224 */ /* 0x080fe400078e0200 */
[----:B------:R-:W-:Y:S02]  /*0170*/  IMAD.MOV.U32 R0, RZ, RZ, RZ ;  /* 0x000000ffff007224 */ /* 0x000fe400078e00ff */
[----:B------:R-:W-:Y:S02]  /*0180*/  IMAD.MOV.U32 R25, RZ, RZ, RZ ;  /* 0x000000ffff197224 */ /* 0x000fe400078e00ff */
[----:B------:R-:W-:Y:S02]  /*0190*/  IMAD.MOV.U32 R18, RZ, RZ, RZ ;  /* 0x000000ffff127224 */ /* 0x000fe400078e00ff */
[----:B------:R-:W-:Y:S02]  /*01a0*/  IMAD R21, R19, R3, R15 ;  /* 0x0000000313157224 */ /* 0x000fe400078e020f */
[----:B------:R-:W-:Y:S01]  /*01b0*/  IMAD.IADD R23, R17, 0x1, R23 ;  /* 0x0000000111177824 */ /* 0x000fe200078e0217 */
[----:B------:R-:W-:Y:S06]  /*01c0*/  @!P1 BRA `(.L_x_1) ;  /* 0x0000000000c49947 */ /* 0x000fec0003800000 */
[----:B------:R-:W0:Y:S01]  /*01d0*/  LDCU.128 UR8, c[0x0][0x380] ;  /* 0x00007000ff0877ac */ /* 0x000e220008000c00 */
[----:B------:R-:W1:Y:S01]  /*01e0*/  LDC R18, c[0x0][0x39c] ;  /* 0x0000e700ff127b82 */ /* 0x000e620000000800 */
[----:B------:R-:W-:Y:S01]  /*01f0*/  LOP3.LUT R25, R2, 0xfffffff8, RZ, 0xc0, !PT ;  /* 0xfffffff802197812 */ /* 0x000fe200078ec0ff */
[----:B------:R-:W-:-:S04]  /*0200*/  IMAD.MOV.U32 R0, RZ, RZ, RZ ;  /* 0x000000ffff007224 */ /* 0x000fc800078e00ff */
[----:B------:R-:W-:Y:S01]  /*0210*/  IMAD.MOV.U32 R10, RZ, RZ, R25 ;  /* 0x000000ffff0a7224 */ /* 0x000fe200078e0019 */
[----:B0-----:R-:W-:Y:S02]  /*0220*/  LEA R12, P1, R14, UR8, 0x2 ;  /* 0x000000080e0c7c11 */ /* 0x001fe4000f8210ff */
[----:B------:R-:W-:Y:S02]  /*0230*/  LEA R20, P2, R16, UR10, 0x2 ;  /* 0x0000000a10147c11 */ /* 0x000fe4000f8410ff */
[----:B------:R-:W-:Y:S02]  /*0240*/  LEA.HI.X R7, R14, UR9, R21, 0x2, P1 ;  /* 0x000000090e077c11 */ /* 0x000fe400088f1415 */
[----:B------:R-:W-:Y:S01]  /*0250*/  IADD3 R12, P1, PT, R12, 0x10, RZ ;  /* 0x000000100c0c7810 */ /* 0x000fe20007f3e0ff */
[----:B-1----:R-:W-:Y:S01]  /*0260*/  IMAD.MOV.U32 R11, RZ, RZ, R18 ;  /* 0x000000ffff0b7224 */ /* 0x002fe200078e0012 */
[----:B------:R-:W-:Y:S02]  /*0270*/  IADD3 R20, P3, PT, R20, 0x10, RZ ;  /* 0x0000001014147810 */ /* 0x000fe40007f7e0ff */
[----:B------:R-:W-:Y:S01]  /*0280*/  LEA.HI.X R9, R16, UR11, R23, 0x2, P2 ;  /* 0x0000000b10097c11 */ /* 0x000fe200090f1417 */
[----:B------:R-:W-:-:S04]  /*0290*/  IMAD.X R7, RZ, RZ, R7, P1 ;  /* 0x000000ffff077224 */ /* 0x000fc800008e0607 */
[----:B------:R-:W-:-:S07]  /*02a0*/  IMAD.X R9, RZ, RZ, R9, P3 ;  /* 0x000000ffff097224 */ /* 0x000fce00018e0609 */
.L_x_2:
[----:B------:R-:W-:Y:S02]  /*02b0*/  IMAD.MOV.U32 R6, RZ, RZ, R12 ;  /* 0x000000ffff067224 */ /* 0x000fe400078e000c */
[----:B------:R-:W-:-:S03]  /*02c0*/  IMAD.MOV.U32 R8, RZ, RZ, R20 ;  /* 0x000000ffff087224 */ /* 0x000fc600078e0014 */
[----:B------:R-:W2:Y:S04]  /*02d0*/  LDG.E R13, desc[UR4][R6.64+-0x10] ;  /* 0xfffff004060d7981 */ /* 0x000ea8000c1e1900 */
[----:B------:R-:W2:Y:S04]  /*02e0*/  LDG.E R12, desc[UR4][R8.64+-0x10] ;  /* 0xfffff004080c7981 */ /* 0x000ea8000c1e1900 */
[----:B------:R-:W3:Y:S04]  /*02f0*/  LDG.E R27, desc[UR4][R6.64+-0xc] ;  /* 0xfffff404061b7981 */ /* 0x000ee8000c1e1900 */
[----:B------:R-:W3:Y:S04]  /*0300*/  LDG.E R20, desc[UR4][R8.64+-0xc] ;  /* 0xfffff40408147981 */ /* 0x000ee8000c1e1900 */
[----:B------:R-:W4:Y:S01]  /*0310*/  LDG.E R29, desc[UR4][R6.64+0x8] ;  /* 0x00000804061d7981 */ /* 0x000f22000c1e1900 */
[----:B--2---:R-:W-:-:S03]  /*0320*/  FFMA R12, R13, R12, R0 ;  /* 0x0000000c0d0c7223 */ /* 0x004fc60000000000 */
[----:B------:R-:W2:Y:S04]  /*0330*/  LDG.E R13, desc[UR4][R6.64+-0x8] ;  /* 0xfffff804060d7981 */ /* 0x000ea8000c1e1900 */
[----:B------:R-:W2:Y:S01]  /*0340*/  LDG.E R0, desc[UR4][R8.64+-0x8] ;  /* 0xfffff80408007981 */ /* 0x000ea2000c1e1900 */
[----:B---3--:R-:W-:-:S03]  /*0350*/  FFMA R12, R27, R20, R12 ;  /* 0x000000141b0c7223 */ /* 0x008fc6000000000c */
[----:B------:R-:W3:Y:S04]  /*0360*/  LDG.E R27, desc[UR4][R6.64+-0x4] ;  /* 0xfffffc04061b7981 */ /* 0x000ee8000c1e1900 */
[----:B------:R-:W3:Y:S01]  /*0370*/  LDG.E R20, desc[UR4][R8.64+-0x4] ;  /* 0xfffffc0408147981 */ /* 0x000ee2000c1e1900 */
[----:B--2---:R-:W-:-:S03]  /*0380*/  FFMA R0, R13, R0, R12 ;  /* 0x000000000d007223 */ /* 0x004fc6000000000c */
[----:B------:R-:W2:Y:S04]  /*0390*/  LDG.E R13, desc[UR4][R6.64] ;  /* 0x00000004060d7981 */ /* 0x000ea8000c1e1900 */
[----:B------:R-:W2:Y:S01]  /*03a0*/  LDG.E R12, desc[UR4][R8.64] ;  /* 0x00000004080c7981 */ /* 0x000ea2000c1e1900 */
[----:B---3--:R-:W-:-:S03]  /*03b0*/  FFMA R0, R27, R20, R0 ;  /* 0x000000141b007223 */ /* 0x008fc60000000000 */
[----:B------:R-:W3:Y:S04]  /*03c0*/  LDG.E R27, desc[UR4][R6.64+0x4] ;  /* 0x00000404061b7981 */ /* 0x000ee8000c1e1900 */
[----:B------:R-:W3:Y:S01]  /*03d0*/  LDG.E R20, desc[UR4][R8.64+0x4] ;  /* 0x0000040408147981 */ /* 0x000ee2000c1e1900 */
[----:B------:R-:W-:-:S04]  /*03e0*/  IADD3 R10, P1, PT, R10, -0x8, RZ ;  /* 0xfffffff80a0a7810 */ /* 0x000fc80007f3e0ff */
[----:B------:R-:W-:Y:S01]  /*03f0*/  IADD3.X R11, PT, PT, R11, -0x1, RZ, P1, !PT ;  /* 0xffffffff0b0b7810 */ /* 0x000fe20000ffe4ff */
[----:B--2---:R-:W-:Y:S02]  /*0400*/  FFMA R0, R13, R12, R0 ;  /* 0x0000000c0d007223 */ /* 0x004fe40000000000 */
[----:B------:R-:W4:Y:S04]  /*0410*/  LDG.E R12, desc[UR4][R8.64+0x8] ;  /* 0x00000804080c7981 */ /* 0x000f28000c1e1900 */
[----:B------:R-:W2:Y:S01]  /*0420*/  LDG.E R13, desc[UR4][R8.64+0xc] ;  /* 0x00000c04080d7981 */ /* 0x000ea2000c1e1900 */
[----:B---3--:R-:W-:-:S03]  /*0430*/  FFMA R20, R27, R20, R0 ;  /* 0x000000141b147223 */ /* 0x008fc60000000000 */
[----:B------:R0:W2:Y:S01]  /*0440*/  LDG.E R0, desc[UR4][R6.64+0xc] ;  /* 0x00000c0406007981 */ /* 0x0000a2000c1e1900 */
[----:B------:R-:W-:-:S04]  /*0450*/  ISETP.NE.U32.AND P1, PT, R10, RZ, PT ;  /* 0x000000ff0a00720c */ /* 0x000fc80003f25070 */
[----:B------:R-:W-:Y:S01]  /*0460*/  ISETP.NE.AND.EX P1, PT, R11, RZ, PT, P1 ;  /* 0x000000ff0b00720c */ /* 0x000fe20003f25310 */
[----:B----4-:R-:W-:Y:S01]  /*0470*/  FFMA R29, R29, R12, R20 ;  /* 0x0000000c1d1d7223 */ /* 0x010fe20000000014 */
[----:B------:R-:W-:Y:S02]  /*0480*/  IADD3 R12, P2, PT, R6, 0x20, RZ ;  /* 0x00000020060c7810 */ /* 0x000fe40007f5e0ff */
[----:B------:R-:W-:-:S03]  /*0490*/  IADD3 R20, P3, PT, R8, 0x20, RZ ;  /* 0x0000002008147810 */ /* 0x000fc60007f7e0ff */
[----:B0-----:R-:W-:Y:S02]  /*04a0*/  IMAD.X R7, RZ, RZ, R7, P2 ;  /* 0x000000ffff077224 */ /* 0x001fe400010e0607 */
[----:B------:R-:W-:Y:S02]  /*04b0*/  IMAD.X R9, RZ, RZ, R9, P3 ;  /* 0x000000ffff097224 */ /* 0x000fe400018e0609 */
[----:B--2---:R-:W-:Y:S02]  /*04c0*/  FFMA R0, R0, R13, R29 ;  /* 0x0000000d00007223 */ /* 0x004fe4000000001d */
[----:B------:R-:W-:Y:S05]  /*04d0*/  @P1 BRA `(.L_x_2) ;  /* 0xfffffffc00741947 */ /* 0x000fea000383ffff */
.L_x_1:
[----:B------:R-:W-:Y:S05]  /*04e0*/  @!P0 BRA `(.L_x_0) ;  /* 0x0000000400088947 */ /* 0x000fea0003800000 */
[----:B------:R-:W-:Y:S02]  /*04f0*/  ISETP.GE.U32.AND P0, PT, R22, 0x4, PT ;  /* 0x000000041600780c */ /* 0x000fe40003f06070 */
[----:B------:R-:W-:Y:S02]  /*0500*/  LOP3.LUT R24, R2, 0x3, RZ, 0xc0, !PT ;  /* 0x0000000302187812 */ /* 0x000fe400078ec0ff */
[----:B------:R-:W-:Y:S02]  /*0510*/  ISETP.GE.U32.AND.EX P0, PT, RZ, RZ, PT, P0 ;  /* 0x000000ffff00720c */ /* 0x000fe40003f06100 */
[----:B------:R-:W-:-:S04]  /*0520*/  ISETP.NE.U32.AND P1, PT, R24, RZ, PT ;  /* 0x000000ff1800720c */ /* 0x000fc80003f25070 */
[----:B------:R-:W-:-:S07]  /*0530*/  ISETP.NE.AND.EX P1, PT, RZ, RZ, PT, P1 ;  /* 0x000000ffff00720c */ /* 0x000fce0003f25310 */
[----:B------:R-:W-:Y:S06]  /*0540*/  @!P0 BRA `(.L_x_3) ;  /* 0x00000000005c8947 */ /* 0x000fec0003800000 */
[----:B------:R-:W0:Y:S01]  /*0550*/  LDCU.128 UR8, c[0x0][0x380] ;  /* 0x00007000ff0877ac */ /* 0x000e220008000c00 */
[C---:B------:R-:W-:Y:S02]  /*0560*/  IADD3 R9, P0, PT, R25.reuse, R14, RZ ;  /* 0x0000000e19097210 */ /* 0x040fe40007f1e0ff */
[----:B------:R-:W-:-:S03]  /*0570*/  IADD3 R7, P3, PT, R25, R16, RZ ;  /* 0x0000001019077210 */ /* 0x000fc60007f7e0ff */
[C---:B------:R-:W-:Y:S02]  /*0580*/  IMAD.X R12, R18.reuse, 0x1, R21, P0 ;  /* 0x00000001120c7824 */ /* 0x040fe400000e0615 */
[----:B------:R-:W-:Y:S01]  /*0590*/  IMAD.X R10, R18, 0x1, R23, P3 ;  /* 0x00000001120a7824 */ /* 0x000fe200018e0617 */
[----:B0-----:R-:W-:Y:S02]  /*05a0*/  LEA R8, P2, R9, UR8, 0x2 ;  /* 0x0000000809087c11 */ /* 0x001fe4000f8410ff */
[----:B------:R-:W-:Y:S02]  /*05b0*/  LEA R6, P4, R7, UR10, 0x2 ;  /* 0x0000000a07067c11 */ /* 0x000fe4000f8810ff */
[----:B------:R-:W-:Y:S02]  /*05c0*/  LEA.HI.X R9, R9, UR9, R12, 0x2, P2 ;  /* 0x0000000909097c11 */ /* 0x000fe400090f140c */
[----:B------:R-:W-:-:S03]  /*05d0*/  LEA.HI.X R7, R7, UR11, R10, 0x2, P4 ;  /* 0x0000000b07077c11 */ /* 0x000fc6000a0f140a */
[----:B------:R-:W2:Y:S04]  /*05e0*/  LDG.E R11, desc[UR4][R8.64] ;  /* 0x00000004080b7981 */ /* 0x000ea8000c1e1900 */
[----:B------:R-:W2:Y:S04]  /*05f0*/  LDG.E R10, desc[UR4][R6.64] ;  /* 0x00000004060a7981 */ /* 0x000ea8000c1e1900 */
[----:B------:R-:W3:Y:S04]  /*0600*/  LDG.E R13, desc[UR4][R8.64+0x4] ;  /* 0x00000404080d7981 */ /* 0x000ee8000c1e1900 */
[----:B------:R-:W3:Y:S04]  /*0610*/  LDG.E R12, desc[UR4][R6.64+0x4] ;  /* 0x00000404060c7981 */ /* 0x000ee8000c1e1900 */
[----:B------:R-:W4:Y:S04]  /*0620*/  LDG.E R27, desc[UR4][R8.64+0x8] ;  /* 0x00000804081b7981 */ /* 0x000f28000c1e1900 */
[----:B------:R-:W4:Y:S04]  /*0630*/  LDG.E R20, desc[UR4][R6.64+0x8] ;  /* 0x0000080406147981 */ /* 0x000f28000c1e1900 */
[----:B------:R-:W5:Y:S04]  /*0640*/  LDG.E R29, desc[UR4][R8.64+0xc] ;  /* 0x00000c04081d7981 */ /* 0x000f68000c1e1900 */
[----:B------:R-:W5:Y:S01]  /*0650*/  LDG.E R22, desc[UR4][R6.64+0xc] ;  /* 0x00000c0406167981 */ /* 0x000f62000c1e1900 */
[----:B------:R-:W-:-:S05]  /*0660*/  IADD3 R25, P0, PT, R25, 0x4, RZ ;  /* 0x0000000419197810 */ /* 0x000fca0007f1e0ff */
[----:B------:R-:W-:Y:S02]  /*0670*/  IMAD.X R18, RZ, RZ, R18, P0 ;  /* 0x000000ffff127224 */ /* 0x000fe400000e0612 */
[----:B--2---:R-:W-:-:S04]  /*0680*/  FFMA R10, R11, R10, R0 ;  /* 0x0000000a0b0a7223 */ /* 0x004fc80000000000 */
[----:B---3--:R-:W-:-:S04]  /*0690*/  FFMA R10, R13, R12, R10 ;  /* 0x0000000c0d0a7223 */ /* 0x008fc8000000000a */
[----:B----4-:R-:W-:-:S04]  /*06a0*/  FFMA R10, R27, R20, R10 ;  /* 0x000000141b0a7223 */ /* 0x010fc8000000000a */
[----:B-----5:R-:W-:-:S07]  /*06b0*/  FFMA R0, R29, R22, R10 ;  /* 0x000000161d007223 */ /* 0x020fce000000000a */
.L_x_3:
[----:B------:R-:W-:Y:S05]  /*06c0*/  @!P1 BRA `(.L_x_0) ;  /* 0x0000000000909947 */ /* 0x000fea0003800000 */
[----:B------:R-:W-:Y:S01]  /*06d0*/  ISETP.NE.U32.AND P0, PT, R24, 0x1, PT ;  /* 0x000000011800780c */ /* 0x000fe20003f05070 */
[----:B------:R-:W0:Y:S01]  /*06e0*/  LDC.64 R6, c[0x0][0x380] ;  /* 0x0000e000ff067b82 */ /* 0x000e220000000a00 */
[----:B------:R-:W-:Y:S02]  /*06f0*/  LOP3.LUT R8, R2, 0x1, RZ, 0xc0, !PT ;  /* 0x0000000102087812 */ /* 0x000fe400078ec0ff */
[----:B------:R-:W-:Y:S02]  /*0700*/  ISETP.NE.AND.EX P0, PT, RZ, RZ, PT, P0 ;  /* 0x000000ffff00720c */ /* 0x000fe40003f05300 */
[----:B------:R-:W-:-:S03]  /*0710*/  ISETP.NE.U32.AND P1, PT, R8, 0x1, PT ;  /* 0x000000010800780c */ /* 0x000fc60003f25070 */
[----:B------:R-:W1:Y:S01]  /*0720*/  LDC.64 R12, c[0x0][0x388] ;  /* 0x0000e200ff0c7b82 */ /* 0x000e620000000a00 */
[----:B------:R-:W-:-:S07]  /*0730*/  ISETP.NE.U32.AND.EX P1, PT, RZ, RZ, PT, P1 ;  /* 0x000000ffff00720c */ /* 0x000fce0003f25110 */
[----:B------:R-:W2:Y:S01]  /*0740*/  LDC.64 R10, c[0x0][0x388] ;  /* 0x0000e200ff0a7b82 */ /* 0x000ea20000000a00 */
[C---:B------:R-:W-:Y:S02]  /*0750*/  @P0 IADD3 R17, P5, PT, R25.reuse, R14, RZ ;  /* 0x0000000e19110210 */ /* 0x040fe40007fbe0ff */
[CC--:B------:R-:W-:Y:S02]  /*0760*/  @P0 IADD3 R15, P6, PT, R25.reuse, R16.reuse, RZ ;  /* 0x00000010190f0210 */ /* 0x0c0fe40007fde0ff */
[----:B------:R-:W-:Y:S01]  /*0770*/  @P0 IADD3 R25, P3, PT, R25, 0x2, RZ ;  /* 0x0000000219190810 */ /* 0x000fe20007f7e0ff */
[C---:B------:R-:W-:Y:S02]  /*0780*/  @P0 IMAD.X R22, R18.reuse, 0x1, R21, P5 ;  /* 0x0000000112160824 */ /* 0x040fe400028e0615 */
[----:B------:R-:W3:Y:S01]  /*0790*/  LDC.64 R8, c[0x0][0x380] ;  /* 0x0000e000ff087b82 */ /* 0x000ee20000000a00 */
[----:B------:R-:W-:Y:S01]  /*07a0*/  @!P1 IADD3 R16, P4, PT, R25, R16, RZ ;  /* 0x0000001019109210 */ /* 0x000fe20007f9e0ff */
[----:B------:R-:W-:Y:S01]  /*07b0*/  @P0 IMAD.X R20, R18, 0x1, R23, P6 ;  /* 0x0000000112140824 */ /* 0x000fe200030e0617 */
[----:B0-----:R-:W-:Y:S01]  /*07c0*/  @P0 LEA R6, P5, R17, R6, 0x2 ;  /* 0x0000000611060211 */ /* 0x001fe200078a10ff */
[----:B------:R-:W-:Y:S01]  /*07d0*/  @P0 IMAD.X R18, RZ, RZ, R18, P3 ;  /* 0x000000ffff120224 */ /* 0x000fe200018e0612 */
[----:B------:R-:W-:-:S02]  /*07e0*/  @!P1 IADD3 R14, P2, PT, R25, R14, RZ ;  /* 0x0000000e190e9210 */ /* 0x000fc40007f5e0ff */
[----:B------:R-:W-:Y:S01]  /*07f0*/  @P0 LEA.HI.X R7, R17, R7, R22, 0x2, P5 ;  /* 0x0000000711070211 */ /* 0x000fe200028f1416 */
[C---:B------:R-:W-:Y:S01]  /*0800*/  @!P1 IMAD.X R23, R18.reuse, 0x1, R23, P4 ;  /* 0x0000000112179824 */ /* 0x040fe200020e0617 */
[----:B-1----:R-:W-:Y:S01]  /*0810*/  @P0 LEA R12, P6, R15, R12, 0x2 ;  /* 0x0000000c0f0c0211 */ /* 0x002fe200078c10ff */
[----:B------:R-:W-:-:S03]  /*0820*/  @!P1 IMAD.X R18, R18, 0x1, R21, P2 ;  /* 0x0000000112129824 */ /* 0x000fc600010e0615 */
[----:B------:R-:W-:Y:S02]  /*0830*/  @P0 LEA.HI.X R13, R15, R13, R20, 0x2, P6 ;  /* 0x0000000d0f0d0211 */ /* 0x000fe400030f1414 */
[----:B------:R-:W4:Y:S01]  /*0840*/  @P0 LDG.E R15, desc[UR4][R6.64] ;  /* 0x00000004060f0981 */ /* 0x000f22000c1e1900 */
[----:B--2---:R-:W-:-:S03]  /*0850*/  @!P1 LEA R10, P3, R16, R10, 0x2 ;  /* 0x0000000a100a9211 */ /* 0x004fc600078610ff */
[----:B------:R-:W2:Y:S01]  /*0860*/  @P0 LDG.E R17, desc[UR4][R12.64+0x4] ;  /* 0x000004040c110981 */ /* 0x000ea2000c1e1900 */
[----:B------:R-:W-:-:S03]  /*0870*/  @!P1 LEA.HI.X R11, R16, R11, R23, 0x2, P3 ;  /* 0x0000000b100b9211 */ /* 0x000fc600018f1417 */
[----:B------:R-:W4:Y:S01]  /*0880*/  @P0 LDG.E R16, desc[UR4][R12.64] ;  /* 0x000000040c100981 */ /* 0x000f22000c1e1900 */
[----:B---3--:R-:W-:-:S03]  /*0890*/  @!P1 LEA R8, P2, R14, R8, 0x2 ;  /* 0x000000080e089211 */ /* 0x008fc600078410ff */
[----:B------:R-:W3:Y:S01]  /*08a0*/  @!P1 LDG.E R10, desc[UR4][R10.64] ;  /* 0x000000040a0a9981 */ /* 0x000ee2000c1e1900 */
[----:B------:R-:W-:-:S03]  /*08b0*/  @!P1 LEA.HI.X R9, R14, R9, R18, 0x2, P2 ;  /* 0x000000090e099211 */ /* 0x000fc600010f1412 */
[----:B------:R-:W2:Y:S04]  /*08c0*/  @P0 LDG.E R14, desc[UR4][R6.64+0x4] ;  /* 0x00000404060e0981 */ /* 0x000ea8000c1e1900 */
[----:B------:R-:W3:Y:S01]  /*08d0*/  @!P1 LDG.E R9, desc[UR4][R8.64] ;  /* 0x0000000408099981 */ /* 0x000ee2000c1e1900 */
[----:B----4-:R-:W-:-:S04]  /*08e0*/  @P0 FFMA R15, R15, R16, R0 ;  /* 0x000000100f0f0223 */ /* 0x010fc80000000000 */
[----:B--2---:R-:W-:-:S04]  /*08f0*/  @P0 FFMA R0, R14, R17, R15 ;  /* 0x000000110e000223 */ /* 0x004fc8000000000f */
[----:B---3--:R-:W-:-:S07]  /*0900*/  @!P1 FFMA R0, R9, R10, R0 ;  /* 0x0000000a09009223 */ /* 0x008fce0000000000 */
.L_x_0:
[----:B------:R-:W0:Y:S01]  /*0910*/  LDCU.64 UR6, c[0x0][0x390] ;  /* 0x00007200ff0677ac */ /* 0x000e220008000a00 */
[----:B------:R-:W-:-:S04]  /*0920*/  IMAD.WIDE.U32 R4, R19, R2, R4 ;  /* 0x0000000213047225 */ /* 0x000fc800078e0004 */
[----:B------:R-:W-:Y:S01]  /*0930*/  IMAD R3, R19, R3, R5 ;  /* 0x0000000313037224 */ /* 0x000fe200078e0205 */
[----:B0-----:R-:W-:-:S04]  /*0940*/  LEA R2, P0, R4, UR6, 0x2 ;  /* 0x0000000604027c11 */ /* 0x001fc8000f8010ff */
[----:B------:R-:W-:-:S05]  /*0950*/  LEA.HI.X R3, R4, UR7, R3, 0x2, P0 ;  /* 0x0000000704037c11 */ /* 0x000fca00080f1403 */
[----:B------:R-:W-:Y:S01]  /*0960*/  STG.E desc[UR4][R2.64], R0 ;  /* 0x0000000002007986 */ /* 0x000fe2000c101904 */
[----:B------:R-:W-:Y:S05]  /*0970*/  EXIT ;  /* 0x000000000000794d */ /* 0x000fea0003800000 */
.L_x_4:
[----:B------:R-:W-:-:S00]  /*0980*/  BRA `(.L_x_4) ;  /* 0xfffffffc00fc7947 */ /* 0x000fc0000383ffff */
[----:B------:R-:W-:-:S00]  /*0990*/  NOP ;  /* 0x0000000000007918 */ /* 0x000fc00000000000 */
        /* <DEDUP_REMOVED lines=14> */
.L_x_9:


//--------------------- .text._Z14scaleAddKernelPfS_ffi --------------------------
	.section	.text._Z14scaleAddKernelPfS_ffi,"ax",@progbits
	.align	128
        .global         _Z14scaleAddKernelPfS_ffi
        .type           _Z14scaleAddKernelPfS_ffi,@function
        .size           _Z14scaleAddKernelPfS_ffi,(.L_x_10 - _Z14scaleAddKernelPfS_ffi)
        .other          _Z14scaleAddKernelPfS_ffi,@"STO_CUDA_ENTRY STV_DEFAULT"
_Z14scaleAddKernelPfS_ffi:
.text._Z14scaleAddKernelPfS_ffi:
[----:B------:R-:W-:Y:S01]  /*0000*/  LDC R1, c[0x0][0x37c] ;  /* 0x0000df00ff017b82 */ /* 0x000fe20000000800 */
[----:B------:R-:W0:Y:S07]  /*0010*/  S2R R4, SR_TID.X ;  /* 0x0000000000047919 */ /* 0x000e2e0000002100 */
[----:B------:R-:W1:Y:S01]  /*0020*/  S2UR UR6, SR_CTAID.X ;  /* 0x00000000000679c3 */ /* 0x000e620000002500 */
[----:B------:R-:W2:Y:S01]  /*0030*/  LDCU UR8, c[0x0][0x398] ;  /* 0x00007300ff0877ac */ /* 0x000ea20008000800 */
[----:B------:R-:W3:Y:S06]  /*0040*/  LDCU.64 UR4, c[0x0][0x358] ;  /* 0x00006b00ff0477ac */ /* 0x000eec0008000a00 */
[----:B------:R-:W1:Y:S08]  /*0050*/  LDC R5, c[0x0][0x360] ;  /* 0x0000d800ff057b82 */ /* 0x000e700000000800 */
[----:B------:R-:W4:Y:S08]  /*0060*/  S2UR UR7, SR_CTAID.Y ;  /* 0x00000000000779c3 */ /* 0x000f300000002600 */
[----:B------:R-:W4:Y:S01]  /*0070*/  LDC R7, c[0x0][0x364] ;  /* 0x0000d900ff077b82 */ /* 0x000f220000000800 */
[----:B0-----:R-:W-:-:S07]  /*0080*/  LOP3.LUT R0, R4, 0x1f, RZ, 0xc0, !PT ;  /* 0x0000001f04007812 */ /* 0x001fce00078ec0ff */
[----:B------:R-:W0:Y:S01]  /*0090*/  LDC.64 R2, c[0x0][0x380] ;  /* 0x0000e000ff027b82 */ /* 0x000e220000000a00 */
[----:B------:R-:W-:Y:S01]  /*00a0*/  SHF.R.U32.HI R4, RZ, 0x5, R4 ;  /* 0x00000005ff047819 */ /* 0x000fe20000011604 */
[----:B-1----:R-:W-:-:S06]  /*00b0*/  IMAD R0, R5, UR6, R0 ;  /* 0x0000000605007c24 */ /* 0x002fcc000f8e0200 */
[----:B------:R-:W1:Y:S01]  /*00c0*/  LDC.64 R8, c[0x0][0x390] ;  /* 0x0000e400ff087b82 */ /* 0x000e620000000a00 */
[----:B----4-:R-:W-:-:S04]  /*00d0*/  IMAD R5, R7, UR7, R4 ;  /* 0x0000000707057c24 */ /* 0x010fc8000f8e0204 */
[----:B--2---:R-:W-:-:S03]  /*00e0*/  IMAD R7, R5, UR8, R0 ;  /* 0x0000000805077c24 */ /* 0x004fc6000f8e0200 */
[----:B------:R-:W2:Y:S01]  /*00f0*/  LDC.64 R4, c[0x0][0x388] ;  /* 0x0000e200ff047b82 */ /* 0x000ea20000000a00 */
[----:B0-----:R-:W-:-:S06]  /*0100*/  IMAD.WIDE R2, R7, 0x4, R2 ;  /* 0x0000000407027825 */ /* 0x001fcc00078e0202 */
[----:B---3--:R-:W1:Y:S01]  /*0110*/  LDG.E R2, desc[UR4][R2.64] ;  /* 0x0000000402027981 */ /* 0x008e62000c1e1900 */
[----:B--2---:R-:W-:-:S04]  /*0120*/  IMAD.WIDE R4, R7, 0x4, R4 ;  /* 0x0000000407047825 */ /* 0x004fc800078e0204 */
[----:B-1----:R-:W-:-:S05]  /*0130*/  FFMA R7, R2, R8, R9 ;  /* 0x0000000802077223 */ /* 0x002fca0000000009 */
[----:B------:R-:W-:Y:S01]  /*0140*/  STG.E desc[UR4][R4.64], R7 ;  /* 0x0000000704007986 */ /* 0x000fe2000c101904 */
[----:B------:R-:W-:Y:S05]  /*0150*/  EXIT ;  /* 0x000000000000794d */ /* 0x000fea0003800000 */
.L_x_5:
        /* <DEDUP_REMOVED lines=10> */
.L_x_10:


//--------------------- .text._Z9matrixMulPfS_S_i --------------------------
	.section	.text._Z9matrixMulPfS_S_i,"ax",@progbits
	.align	128
        .global         _Z9matrixMulPfS_S_i
        .type           _Z9matrixMulPfS_S_i,@function
        .size           _Z9matrixMulPfS_S_i,(.L_x_11 - _Z9matrixMulPfS_S_i)
        .other          _Z9matrixMulPfS_S_i,@"STO_CUDA_ENTRY STV_DEFAULT"
_Z9matrixMulPfS_S_i:
.text._Z9matrixMulPfS_S_i:
[----:B------:R-:W-:Y:S01]  /*0000*/  LDC R1, c[0x0][0x37c] ;  /* 0x0000df00ff017b82 */ /* 0x000fe20000000800 */
[----:B------:R-:W0:Y:S01]  /*0010*/  LDCU UR12, c[0x0][0x398] ;  /* 0x00007300ff0c77ac */ /* 0x000e220008000800 */
[----:B------:R-:W1:Y:S01]  /*0020*/  S2R R0, SR_CTAID.X ;  /* 0x0000000000007919 */ /* 0x000e620000002500 */
[----:B------:R-:W-:Y:S01]  /*0030*/  HFMA2 R100, -RZ, RZ, 0, 0 ;  /* 0x00000000ff647431 */ /* 0x000fe200000001ff */
[----:B------:R-:W-:Y:S01]  /*0040*/  CS2R R80, SRZ ;  /* 0x0000000000507805 */ /* 0x000fe2000001ff00 */
[----:B------:R-:W-:Y:S01]  /*0050*/  HFMA2 R50, -RZ, RZ, 0, 0 ;  /* 0x00000000ff327431 */ /* 0x000fe200000001ff */
[----:B------:R-:W2:Y:S01]  /*0060*/  S2R R2, SR_CTAID.Y ;  /* 0x0000000000027919 */ /* 0x000ea20000002600 */
[----:B------:R-:W-:Y:S01]  /*0070*/  HFMA2 R31, -RZ, RZ, 0, 0 ;  /* 0x00000000ff1f7431 */ /* 0x000fe200000001ff */
[----:B------:R-:W-:Y:S02]  /*0080*/  CS2R R76, SRZ ;  /* 0x00000000004c7805 */ /* 0x000fe4000001ff00 */
[----:B------:R-:W-:Y:S01]  /*0090*/  CS2R R78, SRZ ;  /* 0x00000000004e7805 */ /* 0x000fe2000001ff00 */
[----:B------:R-:W3:Y:S01]  /*00a0*/  S2R R3, SR_TID.X ;  /* 0x0000000000037919 */ /* 0x000ee20000002100 */
[----:B------:R-:W-:-:S02]  /*00b0*/  CS2R R74, SRZ ;  /* 0x00000000004a7805 */ /* 0x000fc4000001ff00 */
[----:B------:R-:W-:Y:S02]  /*00c0*/  CS2R R72, SRZ ;  /* 0x0000000000487805 */ /* 0x000fe4000001ff00 */
[----:B------:R-:W-:Y:S02]  /*00d0*/  CS2R R70, SRZ ;  /* 0x0000000000467805 */ /* 0x000fe4000001ff00 */
[----:B------:R-:W-:Y:S02]  /*00e0*/  CS2R R62, SRZ ;  /* 0x00000000003e7805 */ /* 0x000fe4000001ff00 */
[----:B------:R-:W-:Y:S02]  /*00f0*/  CS2R R64, SRZ ;  /* 0x0000000000407805 */ /* 0x000fe4000001ff00 */
[----:B------:R-:W-:Y:S02]  /*0100*/  CS2R R66, SRZ ;  /* 0x0000000000427805 */ /* 0x000fe4000001ff00 */
[----:B------:R-:W-:-:S02]  /*0110*/  CS2R R68, SRZ ;  /* 0x0000000000447805 */ /* 0x000fc4000001ff00 */
[----:B------:R-:W-:Y:S01]  /*0120*/  CS2R R32, SRZ ;  /* 0x0000000000207805 */ /* 0x000fe2000001ff00 */
[----:B0-----:R-:W-:Y:S01]  /*0130*/  UISETP.GE.AND UP0, UPT, UR12, 0x1, UPT ;  /* 0x000000010c00788c */ /* 0x001fe2000bf06270 */
[----:B------:R-:W-:Y:S02]  /*0140*/  CS2R R98, SRZ ;  /* 0x0000000000627805 */ /* 0x000fe4000001ff00 */
[----:B------:R-:W-:Y:S02]  /*0150*/  CS2R R58, SRZ ;  /* 0x00000000003a7805 */ /* 0x000fe4000001ff00 */
[----:B------:R-:W-:Y:S02]  /*0160*/  CS2R R60, SRZ ;  /* 0x00000000003c7805 */ /* 0x000fe4000001ff00 */
[----:B------:R-:W-:Y:S02]  /*0170*/  CS2R R96, SRZ ;  /* 0x0000000000607805 */ /* 0x000fe4000001ff00 */
[----:B------:R-:W-:-:S02]  /*0180*/  CS2R R94, SRZ ;  /* 0x00000000005e7805 */ /* 0x000fc4000001ff00 */
[----:B------:R-:W-:Y:S02]  /*0190*/  MOV R93, RZ ;  /* 0x000000ff005d7202 */ /* 0x000fe40000000f00 */
[----:B------:R-:W-:Y:S02]  /*01a0*/  CS2R R12, SRZ ;  /* 0x00000000000c7805 */ /* 0x000fe4000001ff00 */
[----:B------:R-:W-:Y:S02]  /*01b0*/  CS2R R48, SRZ ;  /* 0x0000000000307805 */ /* 0x000fe4000001ff00 */
[----:B------:R-:W-:Y:S02]  /*01c0*/  CS2R R52, SRZ ;  /* 0x0000000000347805 */ /* 0x000fe4000001ff00 */
[----:B------:R-:W-:Y:S02]  /*01d0*/  CS2R R18, SRZ ;  /* 0x0000000000127805 */ /* 0x000fe4000001ff00 */
[----:B------:R-:W-:-:S02]  /*01e0*/  CS2R R22, SRZ ;  /* 0x0000000000167805 */ /* 0x000fc4000001ff00 */
[----:B------:R-:W-:Y:S02]  /*01f0*/  CS2R R24, SRZ ;  /* 0x0000000000187805 */ /* 0x000fe4000001ff00 */
[----:B------:R-:W-:Y:S02]  /*0200*/  CS2R R26, SRZ ;  /* 0x00000000001a7805 */ /* 0x000fe4000001ff00 */
[----:B------:R-:W-:Y:S02]  /*0210*/  MOV R29, RZ ;  /* 0x000000ff001d7202 */ /* 0x000fe40000000f00 */
[----:B------:R-:W-:Y:S02]  /*0220*/  CS2R R6, SRZ ;  /* 0x0000000000067805 */ /* 0x000fe4000001ff00 */
[----:B------:R-:W-:Y:S02]  /*0230*/  CS2R R4, SRZ ;  /* 0x0000000000047805 */ /* 0x000fe4000001ff00 */
[----:B------:R-:W-:-:S02]  /*0240*/  CS2R R84, SRZ ;  /* 0x0000000000547805 */ /* 0x000fc4000001ff00 */
[----:B------:R-:W-:Y:S02]  /*0250*/  CS2R R86, SRZ ;  /* 0x0000000000567805 */ /* 0x000fe4000001ff00 */
[----:B------:R-:W-:Y:S02]  /*0260*/  MOV R88, RZ ;  /* 0x000000ff00587202 */ /* 0x000fe40000000f00 */
[----:B------:R-:W-:Y:S02]  /*0270*/  CS2R R82, SRZ ;  /* 0x0000000000527805 */ /* 0x000fe4000001ff00 */
[----:B------:R-:W-:Y:S01]  /*0280*/  CS2R R36, SRZ ;  /* 0x0000000000247805 */ /* 0x000fe2000001ff00 */
[----:B------:R-:W0:Y:S01]  /*0290*/  LDCU.64 UR10, c[0x0][0x358] ;  /* 0x00006b00ff0a77ac */ /* 0x000e220008000a00 */
[----:B-123--:R-:W-:Y:S05]  /*02a0*/  BRA.U !UP0, `(.L_x_6) ;  /* 0x0000002508d87547 */ /* 0x00efea000b800000 */
[----:B------:R-:W1:Y:S01]  /*02b0*/  LDC.64 R44, c[0x0][0x380] ;  /* 0x0000e000ff2c7b82 */ /* 0x000e620000000a00 */
[----:B------:R-:W-:Y:S01]  /*02c0*/  LOP3.LUT R9, R3, 0x1f, RZ, 0xc0, !PT ;  /* 0x0000001f03097812 */ /* 0x000fe200078ec0ff */
[----:B------:R-:W-:Y:S01]  /*02d0*/  UMOV UR4, URZ ;  /* 0x000000ff00047c82 */ /* 0x000fe20008000000 */
[----:B------:R-:W-:Y:S01]  /*02e0*/  SHF.R.U32.HI R8, RZ, 0x5, R3 ;  /* 0x00000005ff087819 */ /* 0x000fe20000011603 */
[----:B------:R-:W-:Y:S01]  /*02f0*/  UMOV UR6, URZ ;  /* 0x000000ff00067c82 */ /* 0x000fe20008000000 */
[-C--:B------:R-:W-:Y:S01]  /*0300*/  LEA R11, R2, R9.reuse, 0x7 ;  /* 0x00000009020b7211 */ /* 0x080fe200078e38ff */
[----:B------:R-:W-:Y:S01]  /*0310*/  UMOV UR7, URZ ;  /* 0x000000ff00077c82 */ /* 0x000fe20008000000 */
[----:B------:R-:W-:Y:S01]  /*0320*/  LEA R9, R0, R9, 0x7 ;  /* 0x0000000900097211 */ /* 0x000fe200078e38ff */
[----:B------:R-:W2:Y:S01]  /*0330*/  LDC.64 R40, c[0x0][0x388] ;  /* 0x0000e200ff287b82 */ /* 0x000ea20000000a00 */
[----:B------:R-:W-:Y:S01]  /*0340*/  MOV R80, RZ ;  /* 0x000000ff00507202 */ /* 0x000fe20000000f00 */
[----:B------:R-:W-:-:S02]  /*0350*/  IMAD R11, R8, UR12, R11 ;  /* 0x0000000c080b7c24 */ /* 0x000fc4000f8e020b */
[----:B------:R-:W-:Y:S02]  /*0360*/  IMAD R9, R8, UR12, R9 ;  /* 0x0000000c08097c24 */ /* 0x000fe4000f8e0209 */
[----:B-1----:R-:W-:-:S04]  /*0370*/  IMAD.WIDE R44, R11, 0x4, R44 ;  /* 0x000000040b2c7825 */ /* 0x002fc800078e022c */
[----:B--2---:R-:W-:-:S07]  /*0380*/  IMAD.WIDE R40, R9, 0x4, R40 ;  /* 0x0000000409287825 */ /* 0x004fce00078e0228 */
.L_x_7:
[----:B------:R-:W-:Y:S02]  /*0390*/  IADD3 R8, P1, PT, R44, UR6, RZ ;  /* 0x000000062c087c10 */ /* 0x000fe4000ff3e0ff */
[----:B------:R-:W-:Y:S02]  /*03a0*/  IADD3 R10, P0, PT, R40, UR6, RZ ;  /* 0x00000006280a7c10 */ /* 0x000fe4000ff1e0ff */
[----:B------:R-:W-:Y:S02]  /*03b0*/  IADD3.X R9, PT, PT, R45, UR7, RZ, P1, !PT ;  /* 0x000000072d097c10 */ /* 0x000fe40008ffe4ff */
[----:B------:R-:W-:-:S03]  /*03c0*/  IADD3.X R11, PT, PT, R41, UR7, RZ, P0, !PT ;  /* 0x00000007290b7c10 */ /* 0x000fc600087fe4ff */
[----:B0-----:R-:W2:Y:S04]  /*03d0*/  LDG.E.CONSTANT R14, desc[UR10][R8.64] ;  /* 0x0000000a080e7981 */ /* 0x001ea8000c1e9900 */
[----:B------:R-:W3:Y:S04]  /*03e0*/  LDG.E.CONSTANT R16, desc[UR10][R8.64+0x80] ;  /* 0x0000800a08107981 */ /* 0x000ee8000c1e9900 */
[----:B------:R-:W4:Y:S04]  /*03f0*/  LDG.E.CONSTANT R20, desc[UR10][R8.64+0x100] ;  /* 0x0001000a08147981 */ /* 0x000f28000c1e9900 */
[----:B------:R-:W5:Y:S04]  /*0400*/  LDG.E.CONSTANT R34, desc[UR10][R8.64+0x180] ;  /* 0x0001800a08227981 */ /* 0x000f68000c1e9900 */
[----:B------:R-:W5:Y:S04]  /*0410*/  LDG.E.CONSTANT R46, desc[UR10][R10.64] ;  /* 0x0000000a0a2e7981 */ /* 0x000f68000c1e9900 */
[----:B------:R-:W5:Y:S04]  /*0420*/  LDG.E.CONSTANT R90, desc[UR10][R10.64+0x80] ;  /* 0x0000800a0a5a7981 */ /* 0x000f68000c1e9900 */
[----:B------:R-:W5:Y:S04]  /*0430*/  LDG.E.CONSTANT R92, desc[UR10][R10.64+0x100] ;  /* 0x0001000a0a5c7981 */ /* 0x000f68000c1e9900 */
[----:B------:R-:W5:Y:S01]  /*0440*/  LDG.E.CONSTANT R102, desc[UR10][R10.64+0x180] ;  /* 0x0001800a0a667981 */ /* 0x000f62000c1e9900 */
[----:B------:R-:W0:Y:S01]  /*0450*/  S2UR UR8, SR_CgaCtaId ;  /* 0x00000000000879c3 */ /* 0x000e220000008800 */
[----:B------:R-:W-:Y:S01]  /*0460*/  UMOV UR5, 0x400 ;  /* 0x0000040000057882 */ /* 0x000fe20000000000 */
[C---:B------:R-:W-:Y:S01]  /*0470*/  SHF.L.U32 R15, R3.reuse, 0x4, RZ ;  /* 0x00000004030f7819 */ /* 0x040fe200000006ff */
[----:B------:R-:W-:Y:S01]  /*0480*/  UIADD3 UR4, UPT, UPT, UR4, 0x8, URZ ;  /* 0x0000000804047890 */ /* 0x000fe2000fffe0ff */
[----:B------:R-:W-:-:S02]  /*0490*/  SHF.L.U32 R28, R3, 0x2, RZ ;  /* 0x00000002031c7819 */ /* 0x000fc400000006ff */
[----:B------:R-:W-:Y:S01]  /*04a0*/  LOP3.LUT R15, R15, 0x3e00, RZ, 0xc0, !PT ;  /* 0x00003e000f0f7812 */ /* 0x000fe200078ec0ff */
[----:B------:R-:W-:Y:S01]  /*04b0*/  UISETP.GE.AND UP0, UPT, UR4, UR12, UPT ;  /* 0x0000000c0400728c */ /* 0x000fe2000bf06270 */
[----:B------:R-:W-:Y:S02]  /*04c0*/  SHF.R.U32.HI R30, RZ, 0x1, R3 ;  /* 0x00000001ff1e7819 */ /* 0x000fe40000011603 */
[----:B------:R-:W-:Y:S02]  /*04d0*/  LOP3.LUT R15, R15, 0x7c, R28, 0xf8, !PT ;  /* 0x0000007c0f0f7812 */ /* 0x000fe400078ef81c */
[----:B------:R-:W-:Y:S02]  /*04e0*/  SHF.L.U32 R28, R3, 0x3, RZ ;  /* 0x00000003031c7819 */ /* 0x000fe400000006ff */
[----:B------:R-:W-:Y:S02]  /*04f0*/  LOP3.LUT R30, R30, 0x1f8, RZ, 0xc0, !PT ;  /* 0x000001f81e1e7812 */ /* 0x000fe400078ec0ff */
[----:B------:R-:W-:Y:S01]  /*0500*/  LOP3.LUT R28, R28, 0x78, RZ, 0xc0, !PT ;  /* 0x000000781c1c7812 */ /* 0x000fe200078ec0ff */
[----:B0-----:R-:W-:-:S02]  /*0510*/  ULEA UR9, UR8, UR5, 0x18 ;  /* 0x0000000508097291 */ /* 0x001fc4000f8ec0ff */
[----:B------:R-:W-:-:S04]  /*0520*/  UIADD3 UR5, UPT, UPT, UR5, 0x1000, URZ ;  /* 0x0000100005057890 */ /* 0x000fc8000fffe0ff */
[----:B------:R-:W-:-:S03]  /*0530*/  ULEA UR5, UR8, UR5, 0x18 ;  /* 0x0000000508057291 */ /* 0x000fc6000f8ec0ff */
[----:B--2---:R-:W-:Y:S04]  /*0540*/  STS [R15+UR9], R14 ;  /* 0x0000000e0f007988 */ /* 0x004fe80008000809 */
[----:B---3--:R-:W-:Y:S04]  /*0550*/  STS [R15+UR9+0x80], R16 ;  /* 0x000080100f007988 */ /* 0x008fe80008000809 */
[----:B----4-:R-:W-:Y:S04]  /*0560*/  STS [R15+UR9+0x100], R20 ;  /* 0x000100140f007988 */ /* 0x010fe80008000809 */
[----:B-----5:R-:W-:Y:S04]  /*0570*/  STS [R15+UR9+0x180], R34 ;  /* 0x000180220f007988 */ /* 0x020fe80008000809 */
[----:B------:R-:W-:Y:S04]  /*0580*/  STS [R15+UR5], R46 ;  /* 0x0000002e0f007988 */ /* 0x000fe80008000805 */
[----:B------:R-:W-:Y:S04]  /*0590*/  STS [R15+UR5+0x80], R90 ;  /* 0x0000805a0f007988 */ /* 0x000fe80008000805 */
[----:B------:R-:W-:Y:S04]  /*05a0*/  STS [R15+UR5+0x100], R92 ;  /* 0x0001005c0f007988 */ /* 0x000fe80008000805 */
[----:B------:R-:W-:Y:S01]  /*05b0*/  STS [R15+UR5+0x180], R102 ;  /* 0x000180660f007988 */ /* 0x000fe20008000805 */
[----:B------:R-:W-:Y:S06]  /*05c0*/  BAR.SYNC.DEFER_BLOCKING 0x0 ;  /* 0x0000000000007b1d */ /* 0x000fec0000010000 */
[----:B------:R-:W-:Y:S04]  /*05d0*/  LDS.64 R42, [R30+UR9] ;  /* 0x000000091e2a7984 */ /* 0x000fe80008000a00 */
[----:B------:R-:W0:Y:S04]  /*05e0*/  LDS.64 R10, [R28+UR5] ;  /* 0x000000051c0a7984 */ /* 0x000e280008000a00 */
[----:B------:R-:W1:Y:S04]  /*05f0*/  LDS.64 R56, [R30+UR9+0x80] ;  /* 0x000080091e387984 */ /* 0x000e680008000a00 */
[----:B------:R-:W2:Y:S04]  /*0600*/  LDS.64 R8, [R28+UR5+0x80] ;  /* 0x000080051c087984 */ /* 0x000ea80008000a00 */
[----:B------:R-:W3:Y:S04]  /*0610*/  LDS.64 R38, [R30+UR9+0x100] ;  /* 0x000100091e267984 */ /* 0x000ee80008000a00 */
[----:B------:R-:W4:Y:S04]  /*0620*/  LDS.64 R54, [R30+UR9+0x180] ;  /* 0x000180091e367984 */ /* 0x000f280008000a00 */
[----:B------:R-:W5:Y:S01]  /*0630*/  LDS.64 R46, [R28+UR5+0x100] ;  /* 0x000100051c2e7984 */ /* 0x000f620008000a00 */
[CC--:B0-----:R-:W-:Y:S01]  /*0640*/  FFMA R89, R42.reuse, R10.reuse, R37 ;  /* 0x0000000a2a597223 */ /* 0x0c1fe20000000025 */
[-C--:B------:R-:W-:Y:S01]  /*0650*/  FFMA R92, R43, R10.reuse, R36 ;  /* 0x0000000a2b5c7223 */ /* 0x080fe20000000024 */
[-C--:B------:R-:W-:Y:S01]  /*0660*/  FFMA R87, R42, R11.reuse, R87 ;  /* 0x0000000b2a577223 */ /* 0x080fe20000000057 */
[----:B------:R-:W0:Y:S01]  /*0670*/  LDS.64 R36, [R28+UR5+0x180] ;  /* 0x000180051c247984 */ /* 0x000e220008000a00 */
[CC--:B-1----:R-:W-:Y:S01]  /*0680*/  FFMA R81, R56.reuse, R10.reuse, R81 ;  /* 0x0000000a38517223 */ /* 0x0c2fe20000000051 */
[----:B------:R-:W-:Y:S01]  /*0690*/  FFMA R84, R57, R10, R84 ;  /* 0x0000000a39547223 */ /* 0x000fe20000000054 */
[CC--:B------:R-:W-:Y:S01]  /*06a0*/  FFMA R86, R43.reuse, R11.reuse, R86 ;  /* 0x0000000b2b567223 */ /* 0x0c0fe20000000056 */
[C---:B------:R-:W-:Y:S01]  /*06b0*/  FFMA R85, R56.reuse, R11, R85 ;  /* 0x0000000b38557223 */ /* 0x040fe20000000055 */
[-C--:B--2---:R-:W-:Y:S01]  /*06c0*/  FFMA R20, R43, R9.reuse, R12 ;  /* 0x000000092b147223 */ /* 0x084fe2000000000c */
[----:B------:R-:W-:Y:S01]  /*06d0*/  FFMA R21, R56, R9, R19 ;  /* 0x0000000938157223 */ /* 0x000fe20000000013 */
[-C--:B------:R-:W-:Y:S01]  /*06e0*/  FFMA R90, R57, R11.reuse, R52 ;  /* 0x0000000b395a7223 */ /* 0x080fe20000000034 */
[----:B------:R-:W-:Y:S01]  /*06f0*/  FFMA R7, R42, R8, R7 ;  /* 0x000000082a077223 */ /* 0x000fe20000000007 */
[CC--:B---3--:R-:W-:Y:S01]  /*0700*/  FFMA R83, R38.reuse, R10.reuse, R83 ;  /* 0x0000000a26537223 */ /* 0x0c8fe20000000053 */
[CC--:B------:R-:W-:Y:S01]  /*0710*/  FFMA R82, R39.reuse, R10.reuse, R82 ;  /* 0x0000000a27527223 */ /* 0x0c0fe20000000052 */
[-C--:B------:R-:W-:Y:S01]  /*0720*/  FFMA R31, R38, R11.reuse, R31 ;  /* 0x0000000b261f7223 */ /* 0x080fe2000000001f */
[-C--:B------:R-:W-:Y:S01]  /*0730*/  FFMA R6, R39, R11.reuse, R6 ;  /* 0x0000000b27067223 */ /* 0x080fe20000000006 */
[CC--:B----4-:R-:W-:Y:S01]  /*0740*/  FFMA R79, R54.reuse, R10.reuse, R79 ;  /* 0x0000000a364f7223 */ /* 0x0d0fe2000000004f */
[C---:B------:R-:W-:Y:S01]  /*0750*/  FFMA R88, R55.reuse, R10, R88 ;  /* 0x0000000a37587223 */ /* 0x040fe20000000058 */
[-C--:B------:R-:W-:Y:S01]  /*0760*/  FFMA R5, R54, R11.reuse, R5 ;  /* 0x0000000b36057223 */ /* 0x080fe20000000005 */
[----:B------:R-:W-:Y:S01]  /*0770*/  FFMA R4, R55, R11, R4 ;  /* 0x0000000b37047223 */ /* 0x000fe20000000004 */
[-C--:B------:R-:W-:Y:S01]  /*0780*/  FFMA R32, R43, R8.reuse, R32 ;  /* 0x000000082b207223 */ /* 0x080fe20000000020 */
[-C--:B------:R-:W-:Y:S01]  /*0790*/  FFMA R29, R56, R8.reuse, R29 ;  /* 0x00000008381d7223 */ /* 0x080fe2000000001d */
[-C--:B------:R-:W-:Y:S01]  /*07a0*/  FFMA R26, R57, R8.reuse, R26 ;  /* 0x00000008391a7223 */ /* 0x080fe2000000001a */
[-C--:B------:R-:W-:Y:S01]  /*07b0*/  FFMA R27, R38, R8.reuse, R27 ;  /* 0x00000008261b7223 */ /* 0x080fe2000000001b */
[-C--:B------:R-:W-:Y:S01]  /*07c0*/  FFMA R24, R39, R8.reuse, R24 ;  /* 0x0000000827187223 */ /* 0x080fe20000000018 */
[-C--:B------:R-:W-:Y:S01]  /*07d0*/  FFMA R25, R54, R8.reuse, R25 ;  /* 0x0000000836197223 */ /* 0x080fe20000000019 */
[----:B------:R-:W-:Y:S01]  /*07e0*/  FFMA R22, R55, R8, R22 ;  /* 0x0000000837167223 */ /* 0x000fe20000000016 */
[-C--:B------:R-:W-:Y:S01]  /*07f0*/  FFMA R23, R42, R9.reuse, R23 ;  /* 0x000000092a177223 */ /* 0x080fe20000000017 */
[-C--:B------:R-:W-:Y:S01]  /*0800*/  FFMA R18, R57, R9.reuse, R18 ;  /* 0x0000000939127223 */ /* 0x080fe20000000012 */
[-C--:B------:R-:W-:Y:S01]  /*0810*/  FFMA R19, R38, R9.reuse, R53 ;  /* 0x0000000926137223 */ /* 0x080fe20000000035 */
[-C--:B------:R-:W-:Y:S01]  /*0820*/  FFMA R16, R39, R9.reuse, R48 ;  /* 0x0000000927107223 */ /* 0x080fe20000000030 */
[-C--:B------:R-:W-:Y:S01]  /*0830*/  FFMA R17, R54, R9.reuse, R49 ;  /* 0x0000000936117223 */ /* 0x080fe20000000031 */
[----:B------:R-:W-:Y:S01]  /*0840*/  FFMA R14, R55, R9, R50 ;  /* 0x00000009370e7223 */ /* 0x000fe20000000032 */
[-C--:B-----5:R-:W-:Y:S01]  /*0850*/  FFMA R15, R42, R46.reuse, R13 ;  /* 0x0000002e2a0f7223 */ /* 0x0a0fe2000000000d */
        /* <DEDUP_REMOVED lines=13> */
[-C--:B------:R-:W-:Y:S01]  /*0930*/  FFMA R33, R54, R47.reuse, R33 ;  /* 0x0000002f36217223 */ /* 0x080fe20000000021 */
[----:B------:R-:W-:Y:S01]  /*0940*/  FFMA R70, R55, R47, R70 ;  /* 0x0000002f37467223 */ /* 0x000fe20000000046 */
[CC--:B0-----:R-:W-:Y:S01]  /*0950*/  FFMA R69, R42.reuse, R36.reuse, R69 ;  /* 0x000000242a457223 */ /* 0x0c1fe20000000045 */
[CC--:B------:R-:W-:Y:S01]  /*0960*/  FFMA R68, R43.reuse, R36.reuse, R68 ;  /* 0x000000242b447223 */ /* 0x0c0fe20000000044 */
[-C--:B------:R-:W-:Y:S01]  /*0970*/  FFMA R71, R42, R37.reuse, R71 ;  /* 0x000000252a477223 */ /* 0x080fe20000000047 */
[-C--:B------:R-:W-:Y:S01]  /*0980*/  FFMA R74, R43, R37.reuse, R100 ;  /* 0x000000252b4a7223 */ /* 0x080fe20000000064 */
[CC--:B------:R-:W-:Y:S01]  /*0990*/  FFMA R67, R56.reuse, R36.reuse, R67 ;  /* 0x0000002438437223 */ /* 0x0c0fe20000000043 */
[CC--:B------:R-:W-:Y:S01]  /*09a0*/  FFMA R66, R57.reuse, R36.reuse, R66 ;  /* 0x0000002439427223 */ /* 0x0c0fe20000000042 */
[-C--:B------:R-:W-:Y:S01]  /*09b0*/  FFMA R73, R56, R37.reuse, R73 ;  /* 0x0000002538497223 */ /* 0x080fe20000000049 */
[----:B------:R-:W-:Y:S01]  /*09c0*/  LDS.64 R50, [R30+UR9+0x200] ;  /* 0x000200091e327984 */ /* 0x000fe20008000a00 */
[-C--:B------:R-:W-:Y:S01]  /*09d0*/  FFMA R76, R57, R37.reuse, R76 ;  /* 0x00000025394c7223 */ /* 0x080fe2000000004c */
[-C--:B------:R-:W-:Y:S01]  /*09e0*/  FFMA R65, R38, R36.reuse, R65 ;  /* 0x0000002426417223 */ /* 0x080fe20000000041 */
[-C--:B------:R-:W-:Y:S01]  /*09f0*/  FFMA R64, R39, R36.reuse, R64 ;  /* 0x0000002427407223 */ /* 0x080fe20000000040 */
[----:B------:R-:W0:Y:S01]  /*0a00*/  LDS.64 R52, [R28+UR5+0x200] ;  /* 0x000200051c347984 */ /* 0x000e220008000a00 */
[-C--:B------:R-:W-:Y:S01]  /*0a10*/  FFMA R63, R54, R36.reuse, R63 ;  /* 0x00000024363f7223 */ /* 0x080fe2000000003f */
[----:B------:R-:W-:Y:S01]  /*0a20*/  FFMA R72, R55, R36, R72 ;  /* 0x0000002437487223 */ /* 0x000fe20000000048 */
[-C--:B------:R-:W-:Y:S01]  /*0a30*/  FFMA R75, R38, R37.reuse, R75 ;  /* 0x00000025264b7223 */ /* 0x080fe2000000004b */
[----:B------:R-:W1:Y:S01]  /*0a40*/  LDS.64 R48, [R30+UR9+0x280] ;  /* 0x000280091e307984 */ /* 0x000e620008000a00 */
[-C--:B------:R-:W-:Y:S01]  /*0a50*/  FFMA R78, R39, R37.reuse, R78 ;  /* 0x00000025274e7223 */ /* 0x080fe2000000004e */
[-C--:B------:R-:W-:Y:S01]  /*0a60*/  FFMA R77, R54, R37.reuse, R77 ;  /* 0x00000025364d7223 */ /* 0x080fe2000000004d */
[----:B------:R-:W-:Y:S01]  /*0a70*/  FFMA R80, R55, R37, R80 ;  /* 0x0000002537507223 */ /* 0x000fe20000000050 */
[----:B------:R-:W2:Y:S04]  /*0a80*/  LDS.64 R46, [R30+UR9+0x300] ;  /* 0x000300091e2e7984 */ /* 0x000ea80008000a00 */
[----:B------:R-:W3:Y:S04]  /*0a90*/  LDS.64 R42, [R30+UR9+0x380] ;  /* 0x000380091e2a7984 */ /* 0x000ee80008000a00 */
[----:B------:R-:W4:Y:S04]  /*0aa0*/  LDS.64 R56, [R28+UR5+0x280] ;  /* 0x000280051c387984 */ /* 0x000f280008000a00 */
[----:B------:R-:W5:Y:S04]  /*0ab0*/  LDS.64 R36, [R28+UR5+0x300] ;  /* 0x000300051c247984 */ /* 0x000f680008000a00 */
[----:B------:R-:W5:Y:S01]  /*0ac0*/  LDS.64 R38, [R28+UR5+0x380] ;  /* 0x000380051c267984 */ /* 0x000f620008000a00 */
[CC--:B0-----:R-:W-:Y:S01]  /*0ad0*/  FFMA R55, R50.reuse, R52.reuse, R89 ;  /* 0x0000003432377223 */ /* 0x0c1fe20000000059 */
[CC--:B------:R-:W-:Y:S01]  /*0ae0*/  FFMA R54, R51.reuse, R52.reuse, R92 ;  /* 0x0000003433367223 */ /* 0x0c0fe2000000005c */
[-C--:B------:R-:W-:Y:S01]  /*0af0*/  FFMA R87, R50, R53.reuse, R87 ;  /* 0x0000003532577223 */ /* 0x080fe20000000057 */
[-C--:B------:R-:W-:Y:S01]  /*0b00*/  FFMA R86, R51, R53.reuse, R86 ;  /* 0x0000003533567223 */ /* 0x080fe20000000056 */
[CC--:B-1----:R-:W-:Y:S01]  /*0b10*/  FFMA R81, R48.reuse, R52.reuse, R81 ;  /* 0x0000003430517223 */ /* 0x0c2fe20000000051 */
[-C--:B------:R-:W-:Y:S01]  /*0b20*/  FFMA R84, R49, R52.reuse, R84 ;  /* 0x0000003431547223 */ /* 0x080fe20000000054 */
[-C--:B------:R-:W-:Y:S01]  /*0b30*/  FFMA R85, R48, R53.reuse, R85 ;  /* 0x0000003530557223 */ /* 0x080fe20000000055 */
[CC--:B--2---:R-:W-:Y:S01]  /*0b40*/  FFMA R83, R46.reuse, R52.reuse, R83 ;  /* 0x000000342e537223 */ /* 0x0c4fe20000000053 */
[CC--:B------:R-:W-:Y:S01]  /*0b50*/  FFMA R82, R47.reuse, R52.reuse, R82 ;  /* 0x000000342f527223 */ /* 0x0c0fe20000000052 */
[-C--:B------:R-:W-:Y:S01]  /*0b60*/  FFMA R31, R46, R53.reuse, R31 ;  /* 0x000000352e1f7223 */ /* 0x080fe2000000001f */
[-C--:B------:R-:W-:Y:S01]  /*0b70*/  FFMA R6, R47, R53.reuse, R6 ;  /* 0x000000352f067223 */ /* 0x080fe20000000006 */
[CC--:B---3--:R-:W-:Y:S01]  /*0b80*/  FFMA R79, R42.reuse, R52.reuse, R79 ;  /* 0x000000342a4f7223 */ /* 0x0c8fe2000000004f */
[----:B------:R-:W-:Y:S01]  /*0b90*/  FFMA R88, R43, R52, R88 ;  /* 0x000000342b587223 */ /* 0x000fe20000000058 */
[-C--:B------:R-:W-:Y:S01]  /*0ba0*/  FFMA R52, R49, R53.reuse, R90 ;  /* 0x0000003531347223 */ /* 0x080fe2000000005a */
[-C--:B------:R-:W-:Y:S01]  /*0bb0*/  FFMA R5, R42, R53.reuse, R5 ;  /* 0x000000352a057223 */ /* 0x080fe20000000005 */
[----:B------:R-:W-:Y:S01]  /*0bc0*/  FFMA R4, R43, R53, R4 ;  /* 0x000000352b047223 */ /* 0x000fe20000000004 */
[-C--:B----4-:R-:W-:Y:S01]  /*0bd0*/  FFMA R7, R50, R56.reuse, R7 ;  /* 0x0000003832077223 */ /* 0x090fe20000000007 */
        /* <DEDUP_REMOVED lines=31> */
[----:B------:R-:W-:Y:S01]  /*0dd0*/  LDS.64 R8, [R30+UR9+0x400] ;  /* 0x000400091e087984 */ /* 0x000fe20008000a00 */
[-C--:B------:R-:W-:Y:S01]  /*0de0*/  FFMA R69, R50, R38.reuse, R69 ;  /* 0x0000002632457223 */ /* 0x080fe20000000045 */
[-C--:B------:R-:W-:Y:S01]  /*0df0*/  FFMA R68, R51, R38.reuse, R68 ;  /* 0x0000002633447223 */ /* 0x080fe20000000044 */
[-C--:B------:R-:W-:Y:S01]  /*0e00*/  FFMA R67, R48, R38.reuse, R67 ;  /* 0x0000002630437223 */ /* 0x080fe20000000043 */
[----:B------:R-:W0:Y:S01]  /*0e10*/  LDS.64 R10, [R28+UR5+0x400] ;  /* 0x000400051c0a7984 */ /* 0x000e220008000a00 */
[-C--:B------:R-:W-:Y:S01]  /*0e20*/  FFMA R66, R49, R38.reuse, R66 ;  /* 0x0000002631427223 */ /* 0x080fe20000000042 */
[-C--:B------:R-:W-:Y:S01]  /*0e30*/  FFMA R65, R46, R38.reuse, R65 ;  /* 0x000000262e417223 */ /* 0x080fe20000000041 */
[-C--:B------:R-:W-:Y:S01]  /*0e40*/  FFMA R64, R47, R38.reuse, R64 ;  /* 0x000000262f407223 */ /* 0x080fe20000000040 */
[----:B------:R-:W1:Y:S01]  /*0e50*/  LDS.64 R12, [R30+UR9+0x480] ;  /* 0x000480091e0c7984 */ /* 0x000e620008000a00 */
[-C--:B------:R-:W-:Y:S01]  /*0e60*/  FFMA R63, R42, R38.reuse, R63 ;  /* 0x000000262a3f7223 */ /* 0x080fe2000000003f */
[----:B------:R-:W-:Y:S01]  /*0e70*/  FFMA R72, R43, R38, R72 ;  /* 0x000000262b487223 */ /* 0x000fe20000000048 */
[-C--:B------:R-:W-:Y:S01]  /*0e80*/  FFMA R71, R50, R39.reuse, R71 ;  /* 0x0000002732477223 */ /* 0x080fe20000000047 */
[----:B------:R-:W2:Y:S01]  /*0e90*/  LDS.64 R14, [R30+UR9+0x500] ;  /* 0x000500091e0e7984 */ /* 0x000ea20008000a00 */
[-C--:B------:R-:W-:Y:S01]  /*0ea0*/  FFMA R74, R51, R39.reuse, R74 ;  /* 0x00000027334a7223 */ /* 0x080fe2000000004a */
[-C--:B------:R-:W-:Y:S01]  /*0eb0*/  FFMA R73, R48, R39.reuse, R73 ;  /* 0x0000002730497223 */ /* 0x080fe20000000049 */
[-C--:B------:R-:W-:Y:S01]  /*0ec0*/  FFMA R76, R49, R39.reuse, R76 ;  /* 0x00000027314c7223 */ /* 0x080fe2000000004c */
[----:B------:R-:W3:Y:S01]  /*0ed0*/  LDS.64 R16, [R30+UR9+0x580] ;  /* 0x000580091e107984 */ /* 0x000ee20008000a00 */
[-C--:B------:R-:W-:Y:S01]  /*0ee0*/  FFMA R75, R46, R39.reuse, R75 ;  /* 0x000000272e4b7223 */ /* 0x080fe2000000004b */
[-C--:B------:R-:W-:Y:S01]  /*0ef0*/  FFMA R78, R47, R39.reuse, R78 ;  /* 0x000000272f4e7223 */ /* 0x080fe2000000004e */
[-C--:B------:R-:W-:Y:S01]  /*0f00*/  FFMA R77, R42, R39.reuse, R77 ;  /* 0x000000272a4d7223 */ /* 0x080fe2000000004d */
[----:B------:R-:W4:Y:S01]  /*0f10*/  LDS.64 R18, [R28+UR5+0x480] ;  /* 0x000480051c127984 */ /* 0x000f220008000a00 */
[----:B------:R-:W-:-:S03]  /*0f20*/  FFMA R80, R43, R39, R80 ;  /* 0x000000272b507223 */ /* 0x000fc60000000050 */
[----:B------:R-:W5:Y:S04]  /*0f30*/  LDS.64 R34, [R28+UR5+0x500] ;  /* 0x000500051c227984 */ /* 0x000f680008000a00 */
[----:B------:R-:W5:Y:S01]  /*0f40*/  LDS.64 R36, [R28+UR5+0x580] ;  /* 0x000580051c247984 */ /* 0x000f620008000a00 */
[CC--:B0-----:R-:W-:Y:S01]  /*0f50*/  FFMA R55, R8.reuse, R10.reuse, R55 ;  /* 0x0000000a08377223 */ /* 0x0c1fe20000000037 */
[CC--:B------:R-:W-:Y:S01]  /*0f60*/  FFMA R54, R9.reuse, R10.reuse, R54 ;  /* 0x0000000a09367223 */ /* 0x0c0fe20000000036 */
[-C--:B------:R-:W-:Y:S01]  /*0f70*/  FFMA R87, R8, R11.reuse, R87 ;  /* 0x0000000b08577223 */ /* 0x080fe20000000057 */
[-C--:B------:R-:W-:Y:S01]  /*0f80*/  FFMA R86, R9, R11.reuse, R86 ;  /* 0x0000000b09567223 */ /* 0x080fe20000000056 */
[CC--:B-1----:R-:W-:Y:S01]  /*0f90*/  FFMA R81, R12.reuse, R10.reuse, R81 ;  /* 0x0000000a0c517223 */ /* 0x0c2fe20000000051 */
[CC--:B------:R-:W-:Y:S01]  /*0fa0*/  FFMA R84, R13.reuse, R10.reuse, R84 ;  /* 0x0000000a0d547223 */ /* 0x0c0fe20000000054 */
[-C--:B------:R-:W-:Y:S01]  /*0fb0*/  FFMA R85, R12, R11.reuse, R85 ;  /* 0x0000000b0c557223 */ /* 0x080fe20000000055 */
[-C--:B------:R-:W-:Y:S01]  /*0fc0*/  FFMA R52, R13, R11.reuse, R52 ;  /* 0x0000000b0d347223 */ /* 0x080fe20000000034 */
[CC--:B--2---:R-:W-:Y:S01]  /*0fd0*/  FFMA R83, R14.reuse, R10.reuse, R83 ;  /* 0x0000000a0e537223 */ /* 0x0c4fe20000000053 */
[CC--:B------:R-:W-:Y:S01]  /*0fe0*/  FFMA R82, R15.reuse, R10.reuse, R82 ;  /* 0x0000000a0f527223 */ /* 0x0c0fe20000000052 */
[-C--:B------:R-:W-:Y:S01]  /*0ff0*/  FFMA R31, R14, R11.reuse, R31 ;  /* 0x0000000b0e1f7223 */ /* 0x080fe2000000001f */
[-C--:B------:R-:W-:Y:S01]  /*1000*/  FFMA R6, R15, R11.reuse, R6 ;  /* 0x0000000b0f067223 */ /* 0x080fe20000000006 */
[CC--:B---3--:R-:W-:Y:S01]  /*1010*/  FFMA R79, R16.reuse, R10.reuse, R79 ;  /* 0x0000000a104f7223 */ /* 0x0c8fe2000000004f */
[C---:B------:R-:W-:Y:S01]  /*1020*/  FFMA R88, R17.reuse, R10, R88 ;  /* 0x0000000a11587223 */ /* 0x040fe20000000058 */
        /* <DEDUP_REMOVED lines=50> */
[----:B------:R-:W-:Y:S04]  /*1350*/  LDS.64 R8, [R30+UR9+0x600] ;  /* 0x000600091e087984 */ /* 0x000fe80008000a00 */
[----:B------:R-:W0:Y:S04]  /*1360*/  LDS.64 R10, [R28+UR5+0x600] ;  /* 0x000600051c0a7984 */ /* 0x000e280008000a00 */
[----:B------:R-:W1:Y:S04]  /*1370*/  LDS.64 R18, [R30+UR9+0x680] ;  /* 0x000680091e127984 */ /* 0x000e680008000a00 */
[----:B------:R-:W2:Y:S04]  /*1380*/  LDS.64 R20, [R30+UR9+0x700] ;  /* 0x000700091e147984 */ /* 0x000ea80008000a00 */
[----:B------:R-:W3:Y:S04]  /*1390*/  LDS.64 R34, [R30+UR9+0x780] ;  /* 0x000780091e227984 */ /* 0x000ee80008000a00 */
[----:B------:R-:W4:Y:S04]  /*13a0*/  LDS.64 R12, [R28+UR5+0x680] ;  /* 0x000680051c0c7984 */ /* 0x000f280008000a00 */
[----:B------:R-:W5:Y:S04]  /*13b0*/  LDS.64 R14, [R28+UR5+0x700] ;  /* 0x000700051c0e7984 */ /* 0x000f680008000a00 */
[----:B------:R-:W5:Y:S04]  /*13c0*/  LDS.64 R16, [R28+UR5+0x780] ;  /* 0x000780051c107984 */ /* 0x000f680008000a00 */
[----:B------:R-:W-:Y:S01]  /*13d0*/  LDS.64 R36, [R30+UR9+0x980] ;  /* 0x000980091e247984 */ /* 0x000fe20008000a00 */
        /* <DEDUP_REMOVED lines=71> */
[----:B------:R-:W-:Y:S01]  /*1850*/  LDS.64 R34, [R30+UR9+0xb80] ;  /* 0x000b80091e227984 */ /* 0x000fe20008000a00 */
[-C--:B0-----:R-:W-:Y:S01]  /*1860*/  FFMA R55, R8, R10.reuse, R55 ;  /* 0x0000000a08377223 */ /* 0x081fe20000000037 */
[-C--:B------:R-:W-:Y:S01]  /*1870*/  FFMA R54, R9, R10.reuse, R54 ;  /* 0x0000000a09367223 */ /* 0x080fe20000000036 */
[-C--:B------:R-:W-:Y:S01]  /*1880*/  FFMA R79, R36, R10.reuse, R79 ;  /* 0x0000000a244f7223 */ /* 0x080fe2000000004f */
[-C--:B------:R-:W-:Y:S01]  /*1890*/  FFMA R88, R37, R10.reuse, R88 ;  /* 0x0000000a25587223 */ /* 0x080fe20000000058 */
[-C--:B-1----:R-:W-:Y:S01]  /*18a0*/  FFMA R81, R12, R10.reuse, R81 ;  /* 0x0000000a0c517223 */ /* 0x082fe20000000051 */
[-C--:B------:R-:W-:Y:S01]  /*18b0*/  FFMA R84, R13, R10.reuse, R84 ;  /* 0x0000000a0d547223 */ /* 0x080fe20000000054 */
[-C--:B------:R-:W-:Y:S01]  /*18c0*/  FFMA R87, R8, R11.reuse, R87 ;  /* 0x0000000b08577223 */ /* 0x080fe20000000057 */
[-C--:B------:R-:W-:Y:S01]  /*18d0*/  FFMA R86, R9, R11.reuse, R86 ;  /* 0x0000000b09567223 */ /* 0x080fe20000000056 */
[-C--:B--2---:R-:W-:Y:S01]  /*18e0*/  FFMA R83, R14, R10.reuse, R83 ;  /* 0x0000000a0e537223 */ /* 0x084fe20000000053 */
[----:B------:R-:W-:Y:S01]  /*18f0*/  FFMA R82, R15, R10, R82 ;  /* 0x0000000a0f527223 */ /* 0x000fe20000000052 */
[-C--:B------:R-:W-:Y:S01]  /*1900*/  FFMA R85, R12, R11.reuse, R85 ;  /* 0x0000000b0c557223 */ /* 0x080fe20000000055 */
[-C--:B------:R-:W-:Y:S01]  /*1910*/  FFMA R52, R13, R11.reuse, R52 ;  /* 0x0000000b0d347223 */ /* 0x080fe20000000034 */
[-C--:B------:R-:W-:Y:S01]  /*1920*/  FFMA R31, R14, R11.reuse, R31 ;  /* 0x0000000b0e1f7223 */ /* 0x080fe2000000001f */
[-C--:B------:R-:W-:Y:S01]  /*1930*/  FFMA R6, R15, R11.reuse, R6 ;  /* 0x0000000b0f067223 */ /* 0x080fe20000000006 */
[-C--:B------:R-:W-:Y:S01]  /*1940*/  FFMA R5, R36, R11.reuse, R5 ;  /* 0x0000000b24057223 */ /* 0x080fe20000000005 */
[----:B------:R-:W-:Y:S01]  /*1950*/  FFMA R4, R37, R11, R4 ;  /* 0x0000000b25047223 */ /* 0x000fe20000000004 */
[-C--:B---3--:R-:W-:Y:S01]  /*1960*/  FFMA R7, R8, R18.reuse, R7 ;  /* 0x0000001208077223 */ /* 0x088fe20000000007 */
        /* <DEDUP_REMOVED lines=182> */
[-C--:B------:R-:W-:Y:S01]  /*24d0*/  FFMA R76, R13, R21.reuse, R76 ;  /* 0x000000150d4c7223 */ /* 0x080fe2000000004c */
[----:B------:R-:W-:Y:S01]  /*24e0*/  LDS.64 R16, [R30+UR9+0xe00] ;  /* 0x000e00091e107984 */ /* 0x000fe20008000a00 */
[-C--:B------:R-:W-:Y:S01]  /*24f0*/  FFMA R65, R14, R20.reuse, R65 ;  /* 0x000000140e417223 */ /* 0x080fe20000000041 */
[-C--:B------:R-:W-:Y:S01]  /*2500*/  FFMA R64, R15, R20.reuse, R64 ;  /* 0x000000140f407223 */ /* 0x080fe20000000040 */
[-C--:B------:R-:W-:Y:S01]  /*2510*/  FFMA R63, R36, R20.reuse, R63 ;  /* 0x00000014243f7223 */ /* 0x080fe2000000003f */
[----:B------:R-:W0:Y:S01]  /*2520*/  LDS.64 R18, [R28+UR5+0xe00] ;  /* 0x000e00051c127984 */ /* 0x000e220008000a00 */
[----:B------:R-:W-:Y:S01]  /*2530*/  FFMA R72, R37, R20, R72 ;  /* 0x0000001425487223 */ /* 0x000fe20000000048 */
[-C--:B------:R-:W-:Y:S01]  /*2540*/  FFMA R75, R14, R21.reuse, R75 ;  /* 0x000000150e4b7223 */ /* 0x080fe2000000004b */
[-C--:B------:R-:W-:Y:S01]  /*2550*/  FFMA R78, R15, R21.reuse, R78 ;  /* 0x000000150f4e7223 */ /* 0x080fe2000000004e */
[----:B------:R-:W1:Y:S01]  /*2560*/  LDS.64 R10, [R30+UR9+0xf00] ;  /* 0x000f00091e0a7984 */ /* 0x000e620008000a00 */
[-C--:B------:R-:W-:Y:S01]  /*2570*/  FFMA R77, R36, R21.reuse, R77 ;  /* 0x00000015244d7223 */ /* 0x080fe2000000004d */
[----:B------:R-:W-:-:S02]  /*2580*/  FFMA R80, R37, R21, R80 ;  /* 0x0000001525507223 */ /* 0x000fc40000000050 */
[----:B------:R-:W2:Y:S04]  /*2590*/  LDS.64 R8, [R30+UR9+0xf80] ;  /* 0x000f80091e087984 */ /* 0x000ea80008000a00 */
[----:B------:R-:W3:Y:S04]  /*25a0*/  LDS.64 R12, [R28+UR5+0xe80] ;  /* 0x000e80051c0c7984 */ /* 0x000ee80008000a00 */
[----:B------:R-:W4:Y:S04]  /*25b0*/  LDS.64 R14, [R28+UR5+0xf00] ;  /* 0x000f00051c0e7984 */ /* 0x000f280008000a00 */
[----:B------:R-:W5:Y:S01]  /*25c0*/  LDS.64 R20, [R28+UR5+0xf80] ;  /* 0x000f80051c147984 */ /* 0x000f620008000a00 */
[----:B------:R-:W-:-:S04]  /*25d0*/  USHF.L.U32 UR5, UR12, 0x3, URZ ;  /* 0x000000030c057899 */ /* 0x000fc800080006ff */
[----:B------:R-:W-:Y:S01]  /*25e0*/  UIMAD.WIDE.U32 UR6, UR5, 0x4, UR6 ;  /* 0x00000004050678a5 */ /* 0x000fe2000f8e0006 */
        /* <DEDUP_REMOVED lines=64> */
[----:B------:R-:W-:Y:S06]  /*29f0*/  BAR.SYNC.DEFER_BLOCKING 0x0 ;  /* 0x0000000000007b1d */ /* 0x000fec0000010000 */
[----:B------:R-:W-:Y:S05]  /*2a00*/  BRA.U !UP0, `(.L_x_7) ;  /* 0xffffffd908607547 */ /* 0x000fea000b83ffff */
.L_x_6:
[----:B------:R-:W1:Y:S01]  /*2a10*/  LDC.64 R8, c[0x0][0x390] ;  /* 0x0000e400ff087b82 */ /* 0x000e620000000a00 */
[----:B------:R-:W-:Y:S01]  /*2a20*/  SHF.L.U32 R10, R3, 0x1, RZ ;  /* 0x00000001030a7819 */ /* 0x000fe200000006ff */
[----:B------:R-:W-:Y:S01]  /*2a30*/  UIMAD UR4, UR12, 0x1f, URZ ;  /* 0x0000001f0c0478a4 */ /* 0x000fe2000f8e02ff */
[----:B------:R-:W-:Y:S02]  /*2a40*/  SHF.R.U32.HI R11, RZ, 0x3, R3 ;  /* 0x00000003ff0b7819 */ /* 0x000fe40000011603 */
[----:B------:R-:W-:Y:S02]  /*2a50*/  LOP3.LUT R3, R10, 0x1e, RZ, 0xc0, !PT ;  /* 0x0000001e0a037812 */ /* 0x000fe400078ec0ff */
[----:B------:R-:W-:Y:S02]  /*2a60*/  LOP3.LUT R11, R11, 0x7e, RZ, 0xc0, !PT ;  /* 0x0000007e0b0b7812 */ /* 0x000fe400078ec0ff */
[----:B------:R-:W-:Y:S02]  /*2a70*/  LEA R3, R0, R3, 0x7 ;  /* 0x0000000300037211 */ /* 0x000fe400078e38ff */
[----:B------:R-:W-:-:S02]  /*2a80*/  LEA R2, R2, R11, 0x7 ;  /* 0x0000000b02027211 */ /* 0x000fc400078e38ff */
[----:B------:R-:W-:-:S03]  /*2a90*/  MOV R11, UR4 ;  /* 0x00000004000b7c02 */ /* 0x000fc60008000f00 */
[----:B------:R-:W-:-:S04]  /*2aa0*/  IMAD R3, R2, UR12, R3 ;  /* 0x0000000c02037c24 */ /* 0x000fc8000f8e0203 */
[----:B-1----:R-:W-:Y:S01]  /*2ab0*/  IMAD.WIDE R8, R3, 0x4, R8 ;  /* 0x0000000403087825 */ /* 0x002fe200078e0208 */
[----:B------:R-:W-:-:S04]  /*2ac0*/  MOV R3, UR12 ;  /* 0x0000000c00037c02 */ /* 0x000fc80008000f00 */
[----:B0-----:R-:W-:Y:S01]  /*2ad0*/  STG.E desc[UR10][R8.64], R37 ;  /* 0x0000002508007986 */ /* 0x001fe2000c10190a */
[----:B------:R-:W-:-:S03]  /*2ae0*/  IMAD.WIDE R2, R3, 0x4, R8 ;  /* 0x0000000403027825 */ /* 0x000fc600078e0208 */
[----:B------:R-:W-:Y:S01]  /*2af0*/  STG.E desc[UR10][R8.64+0x4], R87 ;  /* 0x0000045708007986 */ /* 0x000fe2000c10190a */
[----:B------:R-:W-:-:S03]  /*2b00*/  IMAD.WIDE R10, R11, 0x4, R2 ;  /* 0x000000040b0a7825 */ /* 0x000fc600078e0202 */
[----:B------:R-:W-:Y:S04]  /*2b10*/  STG.E desc[UR10][R8.64+0x80], R7 ;  /* 0x0000800708007986 */ /* 0x000fe8000c10190a */
[----:B------:R-:W-:Y:S04]  /*2b20*/  STG.E desc[UR10][R8.64+0x84], R23 ;  /* 0x0000841708007986 */ /* 0x000fe8000c10190a */
[----:B------:R-:W-:Y:S04]  /*2b30*/  STG.E desc[UR10][R8.64+0x100], R13 ;  /* 0x0001000d08007986 */ /* 0x000fe8000c10190a */
[----:B------:R-:W-:Y:S04]  /*2b40*/  STG.E desc[UR10][R8.64+0x104], R61 ;  /* 0x0001043d08007986 */ /* 0x000fe8000c10190a */
[----:B------:R-:W-:Y:S04]  /*2b50*/  STG.E desc[UR10][R8.64+0x180], R69 ;  /* 0x0001804508007986 */ /* 0x000fe8000c10190a */
[----:B------:R0:W-:Y:S04]  /*2b60*/  STG.E desc[UR10][R8.64+0x184], R71 ;  /* 0x0001844708007986 */ /* 0x0001e8000c10190a */
[----:B------:R-:W-:Y:S04]  /*2b70*/  STG.E desc[UR10][R2.64], R36 ;  /* 0x0000002402007986 */ /* 0x000fe8000c10190a */
[----:B------:R-:W-:Y:S01]  /*2b80*/  STG.E desc[UR10][R2.64+0x4], R86 ;  /* 0x0000045602007986 */ /* 0x000fe2000c10190a */
[----:B0-----:R-:W-:-:S03]  /*2b90*/  MOV R9, UR12 ;  /* 0x0000000c00097c02 */ /* 0x001fc60008000f00 */
[----:B------:R-:W-:Y:S04]  /*2ba0*/  STG.E desc[UR10][R2.64+0x80], R32 ;  /* 0x0000802002007986 */ /* 0x000fe8000c10190a */
[----:B------:R-:W-:Y:S01]  /*2bb0*/  STG.E desc[UR10][R2.64+0x84], R12 ;  /* 0x0000840c02007986 */ /* 0x000fe2000c10190a */
[----:B------:R-:W-:-:S03]  /*2bc0*/  IMAD.WIDE R8, R9, 0x4, R10 ;  /* 0x0000000409087825 */ /* 0x000fc600078e020a */
        /* <DEDUP_REMOVED lines=37> */
[----:B------:R-:W-:Y:S02]  /*2e20*/  STG.E desc[UR10][R10.64+0x80], R24 ;  /* 0x000080180a007986 */ /* 0x000fe4000c10190a */
[----:B------:R-:W-:Y:S02]  /*2e30*/  IMAD.WIDE R2, R3, 0x4, R8 ;  /* 0x0000000403027825 */ /* 0x000fe400078e0208 */
[----:B------:R-:W-:Y:S04]  /*2e40*/  STG.E desc[UR10][R10.64+0x84], R48 ;  /* 0x000084300a007986 */ /* 0x000fe8000c10190a */
        /* <DEDUP_REMOVED lines=19> */
[----:B------:R-:W-:Y:S01]  /*2f80*/  STG.E desc[UR10][R2.64+0x184], R80 ;  /* 0x0001845002007986 */ /* 0x000fe2000c10190a */
[----:B------:R-:W-:Y:S05]  /*2f90*/  EXIT ;  /* 0x000000000000794d */ /* 0x000fea0003800000 */
.L_x_8:
        /* <DEDUP_REMOVED lines=14> */
.L_x_11:


//--------------------- .nv.shared.reserved.0     --------------------------
	.section	.nv.shared.reserved.0,"aw",@nobits
	.weak		__nv_reservedSMEM_offset_0_alias
	.size		__nv_reservedSMEM_offset_0_alias, 0, 64
	.other		__nv_reservedSMEM_offset_0_alias,@"STO_CUDA_RESERVED_SHARED STV_DEFAULT"
__nv_reservedSMEM_offset_0_alias:
	.zero		0
	.zero		64


//--------------------- .nv.shared._Z9matrixMulPfS_S_i --------------------------
	.section	.nv.shared._Z9matrixMulPfS_S_i,"aw",@nobits
	.sectionflags	@""
	.align	8
.nv.shared._Z9matrixMulPfS_S_i:
	.zero		9216


//--------------------- .nv.constant0._Z14matrixMulNaivePfS_S_m --------------------------
	.section	.nv.constant0._Z14matrixMulNaivePfS_S_m,"a",@progbits
	.sectionflags	@""
	.align	4
.nv.constant0._Z14matrixMulNaivePfS_S_m:
	.zero		928


//--------------------- .nv.constant0._Z14scaleAddKernelPfS_ffi --------------------------
	.section	.nv.constant0._Z14scaleAddKernelPfS_ffi,"a",@progbits
	.sectionflags	@""
	.align	4
.nv.constant0._Z14scaleAddKernelPfS_ffi:
	.zero		924


//--------------------- .nv.constant0._Z9matrixMulPfS_S_i --------------------------
	.section	.nv.constant0._Z9matrixMulPfS_S_i,"a",@progbits
	.sectionflags	@""
	.align	4
.nv.constant0._Z9matrixMulPfS_S_i:
	.zero		924


//--------------------- SYMBOLS --------------------------

	.type		.nv.reservedSmem.offset0,@object
	.size		.nv.reservedSmem.offset0,0x4
	.type		.nv.reservedSmem.cap,@object
	.size		.nv.reservedSmem.cap,0x4
